// auto-generated by cutlass_sweep.gemm — config: {"arch": "sm_100", "cluster_m": 1, "cluster_n": 1, "dtype": "tf32", "stages": 5, "tile_k": 64, "tile_m": 64, "tile_n": 64}
#include "cutlass/cutlass.h"
#include "cutlass/gemm/collective/collective_builder.hpp"
#include "cutlass/gemm/device/gemm_universal_adapter.h"
#include "cutlass/gemm/kernel/gemm_universal.hpp"
#include "cutlass/epilogue/collective/collective_builder.hpp"

using ElemA = cutlass::tfloat32_t;
using ElemB = cutlass::tfloat32_t;
using ElemCD = cutlass::tfloat32_t;
using Acc  = float;
using TileShape    = cute::Shape<cute::_64, cute::_64, cute::_64>;
using ClusterShape = cute::Shape<cute::_1, cute::_1, cute::_1>;

using CollectiveEpilogue = typename cutlass::epilogue::collective::CollectiveBuilder<
    cutlass::arch::Sm100, cutlass::arch::OpClassTensorOp,
    TileShape, ClusterShape,
    cutlass::epilogue::collective::EpilogueTileAuto,
    Acc, Acc,
    ElemCD, cutlass::layout::RowMajor, 128 / cutlass::sizeof_bits<ElemCD>::value,
    ElemCD, cutlass::layout::RowMajor, 128 / cutlass::sizeof_bits<ElemCD>::value,
    cutlass::epilogue::collective::EpilogueScheduleAuto
  >::CollectiveOp;

using CollectiveMainloop = typename cutlass::gemm::collective::CollectiveBuilder<
    cutlass::arch::Sm100, cutlass::arch::OpClassTensorOp,
    ElemA, cutlass::layout::RowMajor, 128 / cutlass::sizeof_bits<ElemA>::value,
    ElemB, cutlass::layout::ColumnMajor, 128 / cutlass::sizeof_bits<ElemB>::value,
    Acc,
    TileShape, ClusterShape,
    cutlass::gemm::collective::StageCount<5>,
    cutlass::gemm::collective::KernelScheduleAuto
  >::CollectiveOp;

using GemmKernel = cutlass::gemm::kernel::GemmUniversal<
    cute::Shape<int,int,int,int>,
    CollectiveMainloop,
    CollectiveEpilogue
>;
using Gemm = cutlass::gemm::device::GemmUniversalAdapter<GemmKernel>;

// Force the device kernel symbol into the cubin without needing a host main.
auto* _anchor = &cutlass::device_kernel<GemmKernel>;


// ===== COMPILED SASS (sm_100a) =====

	.target	sm_100a

	.elftype	@"ET_EXEC"


//--------------------- .note.nv.tkinfo           --------------------------
	.section	.note.nv.tkinfo,"",@"SHT_NOTE"
	.sectionflags	@"SHF_NOTE_NV_TKINFO"
	.tkinfo
        /*0018*/ 	.word	0x00000002
        /*0030*/ 	.string	""
        /*0030*/ 	.string	"ptxas"
        /*0030*/ 	.string	"Cuda compilation tools, release 13.0, V13.0.88"
        /*0030*/ 	.string	"Build cuda_13.0.r13.0/compiler.36424714_0"
        /*0030*/ 	.string	"-arch sm_100a -m 64 "



//--------------------- .note.nv.cuinfo           --------------------------
	.section	.note.nv.cuinfo,"",@"SHT_NOTE"
	.sectionflags	@"SHF_NOTE_NV_CUINFO"
        /*0018*/ 	.short	0x0002
        /*001a*/ 	.short	0x0064
        /*001c*/ 	.short	0x0082
	.zero		2


//--------------------- .nv.info                  --------------------------
	.section	.nv.info,"",@"SHT_CUDA_INFO"
	.align	4


	//----- nvinfo : EIATTR_REGCOUNT
	.align		4
        /*0000*/ 	.byte	0x04, 0x2f
        /*0002*/ 	.short	(.L_19 - .L_18)
	.align		4
.L_18:
        /*0004*/ 	.word	index@(_ZN7cutlass13device_kernelINS_4gemm6kernel13GemmUniversalIN4cute5tupleIJiiiiEEENS1_10collective13CollectiveMmaINS1_35MainloopSm100TmaUmmaWarpSpecializedILi5ELi2ELi4ENS5_IJNS4_1CILi1EEESB_SB_EEEEENS5_IJNSA_ILi64EEESE_SE_EEENS_10tfloat32_tENS5_IJlSB_lEEESG_SH_NS4_8TiledMMAINS4_8MMA_AtomIJNS4_17SM100_MMA_TF32_SSISG_SG_fLi64ELi64ELNS4_4UMMA5MajorE0ELSM_0ELNSL_7ScaleInE0ELSN_0EEEEEENS4_6LayoutISC_NS5_IJNSA_ILi0EEESR_SR_EEEEENS5_IJNS4_10UnderscoreESU_SU_EEEEENS4_13SM90_TMA_LOADENS4_14ComposedLayoutINS4_7SwizzleILi3ELi4ELi3EEENS4_18smem_ptr_flag_bitsILi32EEENSQ_INS5_IJNSA_ILi8EEENSA_ILi32EEEEEENS5_IJS14_SB_EEEEEEEvNS4_8identityESX_S18_vS19_EENS_8epilogue10collective18CollectiveEpilogueINS1B_23Sm100TmaWarpSpecializedILi3ELi2ELi16ELb1ELb0EEEJSF_NS5_IJNSQ_ISE_SB_EENSQ_IS14_SB_EEEEESG_SH_SG_SH_NS1B_6fusion15FusionCallbacksIS1F_NS1J_17LinearCombinationISG_fSG_fLNS_15FloatRoundStyleE2EEESF_S1I_JEEENS4_5SM1004TMEM4LOAD26SM100_TMEM_LOAD_16dp128b8xESX_S18_NS4_17SM75_U32x4_LDSM_NENS4_14SM90_TMA_STOREES18_NS4_17SM90_U32x4_STSM_NENS4_39AutoVectorizingCopyWithAssumedAlignmentILi128EEEEEEvvEEEEvNT_6ParamsE)
        /*0008*/ 	.word	0x0000005f


	//----- nvinfo : EIATTR_FRAME_SIZE
	.align		4
.L_19:
        /*000c*/ 	.byte	0x04, 0x11
        /*000e*/ 	.short	(.L_21 - .L_20)
	.align		4
.L_20:
        /*0010*/ 	.word	index@($__internal_2_$__cuda_sm10x_tcgen05_guardrail_trap_unallocated_columns_being_dealloced)
        /*0014*/ 	.word	0x00000000


	//----- nvinfo : EIATTR_FRAME_SIZE
	.align		4
.L_21:
        /*0018*/ 	.byte	0x04, 0x11
        /*001a*/ 	.short	(.L_23 - .L_22)
	.align		4
.L_22:
        /*001c*/ 	.word	index@($__internal_1_$__cuda_sm10x_tcgen05_guardrail_trap_phase_invalid_during_alloc)
        /*0020*/ 	.word	0x00000000


	//----- nvinfo : EIATTR_FRAME_SIZE
	.align		4
.L_23:
        /*0024*/ 	.byte	0x04, 0x11
        /*0026*/ 	.short	(.L_25 - .L_24)
	.align		4
.L_24:
        /*0028*/ 	.word	index@($__internal_0_$__cuda_sm10x_tcgen05_guardrail_trap_col_being_dealloced_not_returned_by_alloc)
        /*002c*/ 	.word	0x00000000


	//----- nvinfo : EIATTR_FRAME_SIZE
	.align		4
.L_25:
        /*0030*/ 	.byte	0x04, 0x11
        /*0032*/ 	.short	(.L_27 - .L_26)
	.align		4
.L_26:
        /*0034*/ 	.word	index@(_ZN7cutlass13device_kernelINS_4gemm6kernel13GemmUniversalIN4cute5tupleIJiiiiEEENS1_10collective13CollectiveMmaINS1_35MainloopSm100TmaUmmaWarpSpecializedILi5ELi2ELi4ENS5_IJNS4_1CILi1EEESB_SB_EEEEENS5_IJNSA_ILi64EEESE_SE_EEENS_10tfloat32_tENS5_IJlSB_lEEESG_SH_NS4_8TiledMMAINS4_8MMA_AtomIJNS4_17SM100_MMA_TF32_SSISG_SG_fLi64ELi64ELNS4_4UMMA5MajorE0ELSM_0ELNSL_7ScaleInE0ELSN_0EEEEEENS4_6LayoutISC_NS5_IJNSA_ILi0EEESR_SR_EEEEENS5_IJNS4_10UnderscoreESU_SU_EEEEENS4_13SM90_TMA_LOADENS4_14ComposedLayoutINS4_7SwizzleILi3ELi4ELi3EEENS4_18smem_ptr_flag_bitsILi32EEENSQ_INS5_IJNSA_ILi8EEENSA_ILi32EEEEEENS5_IJS14_SB_EEEEEEEvNS4_8identityESX_S18_vS19_EENS_8epilogue10collective18CollectiveEpilogueINS1B_23Sm100TmaWarpSpecializedILi3ELi2ELi16ELb1ELb0EEEJSF_NS5_IJNSQ_ISE_SB_EENSQ_IS14_SB_EEEEESG_SH_SG_SH_NS1B_6fusion15FusionCallbacksIS1F_NS1J_17LinearCombinationISG_fSG_fLNS_15FloatRoundStyleE2EEESF_S1I_JEEENS4_5SM1004TMEM4LOAD26SM100_TMEM_LOAD_16dp128b8xESX_S18_NS4_17SM75_U32x4_LDSM_NENS4_14SM90_TMA_STOREES18_NS4_17SM90_U32x4_STSM_NENS4_39AutoVectorizingCopyWithAssumedAlignmentILi128EEEEEEvvEEEEvNT_6ParamsE)
        /*0038*/ 	.word	0x00000000


	//----- nvinfo : EIATTR_MIN_STACK_SIZE
	.align		4
.L_27:
        /*003c*/ 	.byte	0x04, 0x12
        /*003e*/ 	.short	(.L_29 - .L_28)
	.align		4
.L_28:
        /*0040*/ 	.word	index@(_ZN7cutlass13device_kernelINS_4gemm6kernel13GemmUniversalIN4cute5tupleIJiiiiEEENS1_10collective13CollectiveMmaINS1_35MainloopSm100TmaUmmaWarpSpecializedILi5ELi2ELi4ENS5_IJNS4_1CILi1EEESB_SB_EEEEENS5_IJNSA_ILi64EEESE_SE_EEENS_10tfloat32_tENS5_IJlSB_lEEESG_SH_NS4_8TiledMMAINS4_8MMA_AtomIJNS4_17SM100_MMA_TF32_SSISG_SG_fLi64ELi64ELNS4_4UMMA5MajorE0ELSM_0ELNSL_7ScaleInE0ELSN_0EEEEEENS4_6LayoutISC_NS5_IJNSA_ILi0EEESR_SR_EEEEENS5_IJNS4_10UnderscoreESU_SU_EEEEENS4_13SM90_TMA_LOADENS4_14ComposedLayoutINS4_7SwizzleILi3ELi4ELi3EEENS4_18smem_ptr_flag_bitsILi32EEENSQ_INS5_IJNSA_ILi8EEENSA_ILi32EEEEEENS5_IJS14_SB_EEEEEEEvNS4_8identityESX_S18_vS19_EENS_8epilogue10collective18CollectiveEpilogueINS1B_23Sm100TmaWarpSpecializedILi3ELi2ELi16ELb1ELb0EEEJSF_NS5_IJNSQ_ISE_SB_EENSQ_IS14_SB_EEEEESG_SH_SG_SH_NS1B_6fusion15FusionCallbacksIS1F_NS1J_17LinearCombinationISG_fSG_fLNS_15FloatRoundStyleE2EEESF_S1I_JEEENS4_5SM1004TMEM4LOAD26SM100_TMEM_LOAD_16dp128b8xESX_S18_NS4_17SM75_U32x4_LDSM_NENS4_14SM90_TMA_STOREES18_NS4_17SM90_U32x4_STSM_NENS4_39AutoVectorizingCopyWithAssumedAlignmentILi128EEEEEEvvEEEEvNT_6ParamsE)
        /*0044*/ 	.word	0x00000000
.L_29:


//--------------------- .nv.compat                --------------------------
	.section	.nv.compat,"",@"SHT_CUDA_COMPAT_INFO"
	.align	4
        /*0000*/ 	.byte	0x02, 0x09, 0x01, 0x00, 0x02, 0x02, 0x02, 0x00, 0x02, 0x05, 0x05, 0x00, 0x03, 0x07, 0x01, 0x01
        /*0010*/ 	.byte	0x02, 0x03, 0x01, 0x00, 0x02, 0x06, 0x01, 0x00, 0x04, 0x0b, 0x08, 0x00, 0x09, 0x00, 0x00, 0x00
        /*0020*/ 	.byte	0x00, 0x00, 0x00, 0x00


//--------------------- .nv.info._ZN7cutlass13device_kernelINS_4gemm6kernel13GemmUniversalIN4cute5tupleIJiiiiEEENS1_10collective13CollectiveMmaINS1_35MainloopSm100TmaUmmaWarpSpecializedILi5ELi2ELi4ENS5_IJNS4_1CILi1EEESB_SB_EEEEENS5_IJNSA_ILi64EEESE_SE_EEENS_10tfloat32_tENS5_IJlSB_lEEESG_SH_NS4_8TiledMMAINS4_8MMA_AtomIJNS4_17SM100_MMA_TF32_SSISG_SG_fLi64ELi64ELNS4_4UMMA5MajorE0ELSM_0ELNSL_7ScaleInE0ELSN_0EEEEEENS4_6LayoutISC_NS5_IJNSA_ILi0EEESR_SR_EEEEENS5_IJNS4_10UnderscoreESU_SU_EEEEENS4_13SM90_TMA_LOADENS4_14ComposedLayoutINS4_7SwizzleILi3ELi4ELi3EEENS4_18smem_ptr_flag_bitsILi32EEENSQ_INS5_IJNSA_ILi8EEENSA_ILi32EEEEEENS5_IJS14_SB_EEEEEEEvNS4_8identityESX_S18_vS19_EENS_8epilogue10collective18CollectiveEpilogueINS1B_23Sm100TmaWarpSpecializedILi3ELi2ELi16ELb1ELb0EEEJSF_NS5_IJNSQ_ISE_SB_EENSQ_IS14_SB_EEEEESG_SH_SG_SH_NS1B_6fusion15FusionCallbacksIS1F_NS1J_17LinearCombinationISG_fSG_fLNS_15FloatRoundStyleE2EEESF_S1I_JEEENS4_5SM1004TMEM4LOAD26SM100_TMEM_LOAD_16dp128b8xESX_S18_NS4_17SM75_U32x4_LDSM_NENS4_14SM90_TMA_STOREES18_NS4_17SM90_U32x4_STSM_NENS4_39AutoVectorizingCopyWithAssumedAlignmentILi128EEEEEEvvEEEEvNT_6ParamsE --------------------------
	.section	.nv.info._ZN7cutlass13device_kernelINS_4gemm6kernel13GemmUniversalIN4cute5tupleIJiiiiEEENS1_10collective13CollectiveMmaINS1_35MainloopSm100TmaUmmaWarpSpecializedILi5ELi2ELi4ENS5_IJNS4_1CILi1EEESB_SB_EEEEENS5_IJNSA_ILi64EEESE_SE_EEENS_10tfloat32_tENS5_IJlSB_lEEESG_SH_NS4_8TiledMMAINS4_8MMA_AtomIJNS4_17SM100_MMA_TF32_SSISG_SG_fLi64ELi64ELNS4_4UMMA5MajorE0ELSM_0ELNSL_7ScaleInE0ELSN_0EEEEEENS4_6LayoutISC_NS5_IJNSA_ILi0EEESR_SR_EEEEENS5_IJNS4_10UnderscoreESU_SU_EEEEENS4_13SM90_TMA_LOADENS4_14ComposedLayoutINS4_7SwizzleILi3ELi4ELi3EEENS4_18smem_ptr_flag_bitsILi32EEENSQ_INS5_IJNSA_ILi8EEENSA_ILi32EEEEEENS5_IJS14_SB_EEEEEEEvNS4_8identityESX_S18_vS19_EENS_8epilogue10collective18CollectiveEpilogueINS1B_23Sm100TmaWarpSpecializedILi3ELi2ELi16ELb1ELb0EEEJSF_NS5_IJNSQ_ISE_SB_EENSQ_IS14_SB_EEEEESG_SH_SG_SH_NS1B_6fusion15FusionCallbacksIS1F_NS1J_17LinearCombinationISG_fSG_fLNS_15FloatRoundStyleE2EEESF_S1I_JEEENS4_5SM1004TMEM4LOAD26SM100_TMEM_LOAD_16dp128b8xESX_S18_NS4_17SM75_U32x4_LDSM_NENS4_14SM90_TMA_STOREES18_NS4_17SM90_U32x4_STSM_NENS4_39AutoVectorizingCopyWithAssumedAlignmentILi128EEEEEEvvEEEEvNT_6ParamsE,"",@"SHT_CUDA_INFO"
	.sectionflags	@""
	.align	4


	//----- nvinfo : EIATTR_CUDA_API_VERSION
	.align		4
        /*0000*/ 	.byte	0x04, 0x37
        /*0002*/ 	.short	(.L_31 - .L_30)
.L_30:
        /*0004*/ 	.word	0x00000082


	//----- nvinfo : EIATTR_KPARAM_INFO
	.align		4
.L_31:
        /*0008*/ 	.byte	0x04, 0x17
        /*000a*/ 	.short	(.L_33 - .L_32)
.L_32:
        /*000c*/ 	.word	0x00000000
        /*0010*/ 	.short	0x0000
        /*0012*/ 	.short	0x0000
        /*0014*/ 	.byte	0x00, 0xf0, 0x01, 0x20


	//----- nvinfo : EIATTR_AT_ENTRY_FRAGMENTS
	.align		4
.L_33:
        /*0018*/ 	.byte	0x04, 0x4f
        /*001a*/ 	.short	(.L_35 - .L_34)


	//   ....[0]....
.L_34:
        /*001c*/ 	.word	0x00000006


	//----- nvinfo : EIATTR_RESERVED_SMEM_USED
	.align		4
.L_35:
        /*0020*/ 	.byte	0x01, 0x41
	.zero		2


	//----- nvinfo : EIATTR_SPARSE_MMA_MASK
	.align		4
        /*0024*/ 	.byte	0x03, 0x50
        /*0026*/ 	.short	0x0000


	//----- nvinfo : EIATTR_TCGEN05_1CTA_USED
	.align		4
        /*0028*/ 	.byte	0x01, 0x51
	.zero		2


	//----- nvinfo : EIATTR_MAXREG_COUNT
	.align		4
        /*002c*/ 	.byte	0x03, 0x1b
        /*002e*/ 	.short	0x00ff


	//----- nvinfo : EIATTR_NUM_BARRIERS
	.align		4
        /*0030*/ 	.byte	0x02, 0x4c
        /*0032*/ 	.byte	0x07
	.zero		1


	//----- nvinfo : EIATTR_EXTERNS
	.align		4
        /*0034*/ 	.byte	0x04, 0x0f
        /*0036*/ 	.short	(.L_37 - .L_36)


	//   ....[0]....
	.align		4
.L_36:
        /*0038*/ 	.word	index@(__assertfail)


	//----- nvinfo : EIATTR_MERCURY_ISA_VERSION
	.align		4
.L_37:
        /*003c*/ 	.byte	0x03, 0x5f
        /*003e*/ 	.short	0x0101


	//----- nvinfo : EIATTR_INT_WARP_WIDE_INSTR_OFFSETS
	.align		4
        /*0040*/ 	.byte	0x04, 0x31
        /*0042*/ 	.short	(.L_39 - .L_38)


	//   ....[0]....
.L_38:
        /*0044*/ 	.word	0x00001f30


	//   ....[1]....
        /*0048*/ 	.word	0x00003c30


	//   ....[2]....
        /*004c*/ 	.word	0x00003c50


	//   ....[3]....
        /*0050*/ 	.word	0x00003c80


	//   ....[4]....
        /*0054*/ 	.word	0x00004590


	//   ....[5]....
        /*0058*/ 	.word	0x000045b0


	//   ....[6]....
        /*005c*/ 	.word	0x00004880


	//   ....[7]....
        /*0060*/ 	.word	0x000049b0


	//----- nvinfo : EIATTR_COOP_GROUP_MASK_REGIDS
	.align		4
.L_39:
        /*0064*/ 	.byte	0x04, 0x29
        /*0066*/ 	.short	(.L_41 - .L_40)


	//   ....[0]....
.L_40:
        /*0068*/ 	.word	0xffffffff


	//   ....[1]....
        /*006c*/ 	.word	0xffffffff


	//   ....[2]....
        /*0070*/ 	.word	0xffffffff


	//   ....[3]....
        /*0074*/ 	.word	0xffffffff


	//   ....[4]....
        /*0078*/ 	.word	0xffffffff


	//   ....[5]....
        /*007c*/ 	.word	0xffffffff


	//   ....[6]....
        /*0080*/ 	.word	0xffffffff


	//   ....[7]....
        /*0084*/ 	.word	0xffffffff


	//   ....[8]....
        /*0088*/ 	.word	0xffffffff


	//   ....[9]....
        /*008c*/ 	.word	0xffffffff


	//   ....[10]....
        /*0090*/ 	.word	0xffffffff


	//   ....[11]....
        /*0094*/ 	.word	0xffffffff


	//   ....[12]....
        /*0098*/ 	.word	0xffffffff


	//----- nvinfo : EIATTR_COOP_GROUP_INSTR_OFFSETS
	.align		4
.L_41:
        /*009c*/ 	.byte	0x04, 0x28
        /*009e*/ 	.short	(.L_43 - .L_42)


	//   ....[0]....
.L_42:
        /*00a0*/ 	.word	0x00000090


	//   ....[1]....
        /*00a4*/ 	.word	0x000004d0


	//   ....[2]....
        /*00a8*/ 	.word	0x00000660


	//   ....[3]....
        /*00ac*/ 	.word	0x000007e0


	//   ....[4]....
        /*00b0*/ 	.word	0x000008e0


	//   ....[5]....
        /*00b4*/ 	.word	0x00000a50


	//   ....[6]....
        /*00b8*/ 	.word	0x00000bf0


	//   ....[7]....
        /*00bc*/ 	.word	0x00001e10


	//   ....[8]....
        /*00c0*/ 	.word	0x00002c80


	//   ....[9]....
        /*00c4*/ 	.word	0x00002e90


	//   ....[10]....
        /*00c8*/ 	.word	0x00002ec0


	//   ....[11]....
        /*00cc*/ 	.word	0x00003b10


	//   ....[12]....
        /*00d0*/ 	.word	0x00003d40


	//----- nvinfo : EIATTR_VRC_CTA_INIT_COUNT
	.align		4
.L_43:
        /*00d4*/ 	.byte	0x02, 0x4a
        /*00d6*/ 	.byte	0x80
	.zero		1


	//----- nvinfo : EIATTR_SYSCALL_OFFSETS
	.align		4
        /*00d8*/ 	.byte	0x04, 0x46
        /*00da*/ 	.short	(.L_45 - .L_44)


	//   ....[0]....
.L_44:
        /*00dc*/ 	.word	0x000055a0


	//   ....[1]....
        /*00e0*/ 	.word	0x00005690


	//   ....[2]....
        /*00e4*/ 	.word	0x00005f50


	//   ....[3]....
        /*00e8*/ 	.word	0x000069a0


	//----- nvinfo : EIATTR_MBARRIER_INSTR_OFFSETS
	.align		4
.L_45:
        /*00ec*/ 	.byte	0x04, 0x39
        /*00ee*/ 	.short	(.L_47 - .L_46)


	//   ....[0]....
.L_46:
        /*00f0*/ 	.word	0x000005b0
        /*00f4*/ 	.word	0x000000ff
        /*00f8*/ 	.word	0x00000000
        /*00fc*/ 	.short	0x0100
        /*00fe*/ 	.byte	0x05
	.zero		1


	//   ....[1]....
        /*0100*/ 	.word	0x000005c0
        /*0104*/ 	.word	0x000000ff
        /*0108*/ 	.word	0x00000028
        /*010c*/ 	.short	0x0100
        /*010e*/ 	.byte	0x05
	.zero		1


	//   ....[2]....
        /*0110*/ 	.word	0x000005d0
        /*0114*/ 	.word	0x000000ff
        /*0118*/ 	.word	0x00000008
        /*011c*/ 	.short	0x0100
        /*011e*/ 	.byte	0x05
	.zero		1


	//   ....[3]....
        /*0120*/ 	.word	0x000005e0
        /*0124*/ 	.word	0x000000ff
        /*0128*/ 	.word	0x00000030
        /*012c*/ 	.short	0x0100
        /*012e*/ 	.byte	0x05
	.zero		1


	//   ....[4]....
        /*0130*/ 	.word	0x000005f0
        /*0134*/ 	.word	0x000000ff
        /*0138*/ 	.word	0x00000010
        /*013c*/ 	.short	0x0100
        /*013e*/ 	.byte	0x05
	.zero		1


	//   ....[5]....
        /*0140*/ 	.word	0x00000600
        /*0144*/ 	.word	0x000000ff
        /*0148*/ 	.word	0x00000038
        /*014c*/ 	.short	0x0100
        /*014e*/ 	.byte	0x05
	.zero		1


	//   ....[6]....
        /*0150*/ 	.word	0x00000610
        /*0154*/ 	.word	0x000000ff
        /*0158*/ 	.word	0x00000018
        /*015c*/ 	.short	0x0100
        /*015e*/ 	.byte	0x05
	.zero		1


	//   ....[7]....
        /*0160*/ 	.word	0x00000620
        /*0164*/ 	.word	0x000000ff
        /*0168*/ 	.word	0x00000040
        /*016c*/ 	.short	0x0100
        /*016e*/ 	.byte	0x05
	.zero		1


	//   ....[8]....
        /*0170*/ 	.word	0x00000630
        /*0174*/ 	.word	0x000000ff
        /*0178*/ 	.word	0x00000020
        /*017c*/ 	.short	0x0100
        /*017e*/ 	.byte	0x05
	.zero		1


	//   ....[9]....
        /*0180*/ 	.word	0x00000640
        /*0184*/ 	.word	0x000000ff
        /*0188*/ 	.word	0x00000048
        /*018c*/ 	.short	0x0100
        /*018e*/ 	.byte	0x05
	.zero		1


	//   ....[10]....
        /*0190*/ 	.word	0x00000770
        /*0194*/ 	.word	0x000000ff
        /*0198*/ 	.word	0x00000050
        /*019c*/ 	.short	0x0100
        /*019e*/ 	.byte	0x07
	.zero		1


	//   ....[11]....
        /*01a0*/ 	.word	0x00000780
        /*01a4*/ 	.word	0x000000ff
        /*01a8*/ 	.word	0x00000068
        /*01ac*/ 	.short	0x0100
        /*01ae*/ 	.byte	0x07
	.zero		1


	//   ....[12]....
        /*01b0*/ 	.word	0x00000790
        /*01b4*/ 	.word	0x000000ff
        /*01b8*/ 	.word	0x00000058
        /*01bc*/ 	.short	0x0100
        /*01be*/ 	.byte	0x07
	.zero		1


	//   ....[13]....
        /*01c0*/ 	.word	0x000007a0
        /*01c4*/ 	.word	0x000000ff
        /*01c8*/ 	.word	0x00000070
        /*01cc*/ 	.short	0x0100
        /*01ce*/ 	.byte	0x07
	.zero		1


	//   ....[14]....
        /*01d0*/ 	.word	0x000007b0
        /*01d4*/ 	.word	0x000000ff
        /*01d8*/ 	.word	0x00000060
        /*01dc*/ 	.short	0x0100
        /*01de*/ 	.byte	0x07
	.zero		1


	//   ....[15]....
        /*01e0*/ 	.word	0x000007c0
        /*01e4*/ 	.word	0x000000ff
        /*01e8*/ 	.word	0x00000078
        /*01ec*/ 	.short	0x0100
        /*01ee*/ 	.byte	0x07
	.zero		1


	//   ....[16]....
        /*01f0*/ 	.word	0x000008b0
        /*01f4*/ 	.word	0x000000ff
        /*01f8*/ 	.word	0x00000080
        /*01fc*/ 	.short	0x0100
        /*01fe*/ 	.byte	0x05
	.zero		1


	//   ....[17]....
        /*0200*/ 	.word	0x000008c0
        /*0204*/ 	.word	0x000000ff
        /*0208*/ 	.word	0x00000088
        /*020c*/ 	.short	0x0100
        /*020e*/ 	.byte	0x05
	.zero		1


	//   ....[18]....
        /*0210*/ 	.word	0x00000a00
        /*0214*/ 	.word	0x000000ff
        /*0218*/ 	.word	0x00000090
        /*021c*/ 	.short	0x0100
        /*021e*/ 	.byte	0x05
	.zero		1


	//   ....[19]....
        /*0220*/ 	.word	0x00000a10
        /*0224*/ 	.word	0x000000ff
        /*0228*/ 	.word	0x000000a0
        /*022c*/ 	.short	0x0100
        /*022e*/ 	.byte	0x05
	.zero		1


	//   ....[20]....
        /*0230*/ 	.word	0x00000a20
        /*0234*/ 	.word	0x000000ff
        /*0238*/ 	.word	0x00000098
        /*023c*/ 	.short	0x0100
        /*023e*/ 	.byte	0x05
	.zero		1


	//   ....[21]....
        /*0240*/ 	.word	0x00000a30
        /*0244*/ 	.word	0x000000ff
        /*0248*/ 	.word	0x000000a8
        /*024c*/ 	.short	0x0100
        /*024e*/ 	.byte	0x05
	.zero		1


	//   ....[22]....
        /*0250*/ 	.word	0x00000b60
        /*0254*/ 	.word	0x000000ff
        /*0258*/ 	.word	0x000000b0
        /*025c*/ 	.short	0x0100
        /*025e*/ 	.byte	0x07
	.zero		1


	//   ....[23]....
        /*0260*/ 	.word	0x00000b70
        /*0264*/ 	.word	0x000000ff
        /*0268*/ 	.word	0x000000d0
        /*026c*/ 	.short	0x0100
        /*026e*/ 	.byte	0x07
	.zero		1


	//   ....[24]....
        /*0270*/ 	.word	0x00000b80
        /*0274*/ 	.word	0x000000ff
        /*0278*/ 	.word	0x000000b8
        /*027c*/ 	.short	0x0100
        /*027e*/ 	.byte	0x07
	.zero		1


	//   ....[25]....
        /*0280*/ 	.word	0x00000b90
        /*0284*/ 	.word	0x000000ff
        /*0288*/ 	.word	0x000000d8
        /*028c*/ 	.short	0x0100
        /*028e*/ 	.byte	0x07
	.zero		1


	//   ....[26]....
        /*0290*/ 	.word	0x00000ba0
        /*0294*/ 	.word	0x000000ff
        /*0298*/ 	.word	0x000000c0
        /*029c*/ 	.short	0x0100
        /*029e*/ 	.byte	0x07
	.zero		1


	//   ....[27]....
        /*02a0*/ 	.word	0x00000bb0
        /*02a4*/ 	.word	0x000000ff
        /*02a8*/ 	.word	0x000000e0
        /*02ac*/ 	.short	0x0100
        /*02ae*/ 	.byte	0x07
	.zero		1


	//   ....[28]....
        /*02b0*/ 	.word	0x00000bc0
        /*02b4*/ 	.word	0x000000ff
        /*02b8*/ 	.word	0x000000c8
        /*02bc*/ 	.short	0x0100
        /*02be*/ 	.byte	0x07
	.zero		1


	//   ....[29]....
        /*02c0*/ 	.word	0x00000bd0
        /*02c4*/ 	.word	0x000000ff
        /*02c8*/ 	.word	0x000000e8
        /*02cc*/ 	.short	0x0100
        /*02ce*/ 	.byte	0x07
	.zero		1


	//   ....[30]....
        /*02d0*/ 	.word	0x00000cc0
        /*02d4*/ 	.word	0x000000ff
        /*02d8*/ 	.word	0x000000f0
        /*02dc*/ 	.short	0x0100
        /*02de*/ 	.byte	0x05
	.zero		1


	//   ....[31]....
        /*02e0*/ 	.word	0x00000cd0
        /*02e4*/ 	.word	0x000000ff
        /*02e8*/ 	.word	0x00000100
        /*02ec*/ 	.short	0x0100
        /*02ee*/ 	.byte	0x05
	.zero		1


	//   ....[32]....
        /*02f0*/ 	.word	0x00000ce0
        /*02f4*/ 	.word	0x000000ff
        /*02f8*/ 	.word	0x000000f8
        /*02fc*/ 	.short	0x0100
        /*02fe*/ 	.byte	0x05
	.zero		1


	//   ....[33]....
        /*0300*/ 	.word	0x00000cf0
        /*0304*/ 	.word	0x000000ff
        /*0308*/ 	.word	0x00000108
        /*030c*/ 	.short	0x0100
        /*030e*/ 	.byte	0x05
	.zero		1


	//   ....[34]....
        /*0310*/ 	.word	0x000015d0
        /*0314*/ 	.word	0x00000003
        /*0318*/ 	.word	0x00000100
        /*031c*/ 	.short	0x010a
        /*031e*/ 	.byte	0xff
	.zero		1


	//   ....[35]....
        /*0320*/ 	.word	0x00001600
        /*0324*/ 	.word	0x00000003
        /*0328*/ 	.word	0x000000f0
        /*032c*/ 	.short	0x0101
        /*032e*/ 	.byte	0xff
	.zero		1


	//   ....[36]....
        /*0330*/ 	.word	0x000016d0
        /*0334*/ 	.word	0x000000ff
        /*0338*/ 	.word	0x00000028
        /*033c*/ 	.short	0x010a
        /*033e*/ 	.byte	0x08
	.zero		1


	//   ....[37]....
        /*0340*/ 	.word	0x00001770
        /*0344*/ 	.word	0x000000ff
        /*0348*/ 	.word	0x00000028
        /*034c*/ 	.short	0x010a
        /*034e*/ 	.byte	0x21
	.zero		1


	//   ....[38]....
        /*0350*/ 	.word	0x000018c0
        /*0354*/ 	.word	0x000000ff
        /*0358*/ 	.word	0x00000028
        /*035c*/ 	.short	0x010a
        /*035e*/ 	.byte	0x08
	.zero		1


	//   ....[39]....
        /*0360*/ 	.word	0x00001a80
        /*0364*/ 	.word	0x000000ff
        /*0368*/ 	.word	0x00000088
        /*036c*/ 	.short	0x0101
        /*036e*/ 	.byte	0x04
	.zero		1


	//   ....[40]....
        /*0370*/ 	.word	0x00001aa0
        /*0374*/ 	.word	0x000000ff
        /*0378*/ 	.word	0x00000028
        /*037c*/ 	.short	0x010a
        /*037e*/ 	.byte	0x08
	.zero		1


	//   ....[41]....
        /*0380*/ 	.word	0x00001b20
        /*0384*/ 	.word	0x000000ff
        /*0388*/ 	.word	0x00000028
        /*038c*/ 	.short	0x010a
        /*038e*/ 	.byte	0x21
	.zero		1


	//   ....[42]....
        /*0390*/ 	.word	0x00001c70
        /*0394*/ 	.word	0x000000ff
        /*0398*/ 	.word	0x00000028
        /*039c*/ 	.short	0x010a
        /*039e*/ 	.byte	0x08
	.zero		1


	//   ....[43]....
        /*03a0*/ 	.word	0x00001e40
        /*03a4*/ 	.word	0x00000002
        /*03a8*/ 	.word	0x00000090
        /*03ac*/ 	.short	0x010a
        /*03ae*/ 	.byte	0xff
	.zero		1


	//   ....[44]....
        /*03b0*/ 	.word	0x00001f00
        /*03b4*/ 	.word	0x00000002
        /*03b8*/ 	.word	0x00000000
        /*03bc*/ 	.short	0x0101
        /*03be*/ 	.byte	0xff
	.zero		1


	//   ....[45]....
        /*03c0*/ 	.word	0x00002460
        /*03c4*/ 	.word	0x000000ff
        /*03c8*/ 	.word	0x00000000
        /*03cc*/ 	.short	0x010a
        /*03ce*/ 	.byte	0x05
	.zero		1


	//   ....[46]....
        /*03d0*/ 	.word	0x000024f0
        /*03d4*/ 	.word	0x000000ff
        /*03d8*/ 	.word	0x00000000
        /*03dc*/ 	.short	0x010a
        /*03de*/ 	.byte	0x05
	.zero		1


	//   ....[47]....
        /*03e0*/ 	.word	0x00002580
        /*03e4*/ 	.word	0x000000ff
        /*03e8*/ 	.word	0x00000000
        /*03ec*/ 	.short	0x010a
        /*03ee*/ 	.byte	0x05
	.zero		1


	//   ....[48]....
        /*03f0*/ 	.word	0x00002610
        /*03f4*/ 	.word	0x000000ff
        /*03f8*/ 	.word	0x00000000
        /*03fc*/ 	.short	0x010a
        /*03fe*/ 	.byte	0x05
	.zero		1


	//   ....[49]....
        /*0400*/ 	.word	0x000026b0
        /*0404*/ 	.word	0x00000000
        /*0408*/ 	.word	0x00000000
        /*040c*/ 	.short	0x010a
        /*040e*/ 	.byte	0xff
	.zero		1


	//   ....[50]....
        /*0410*/ 	.word	0x000027d0
        /*0414*/ 	.word	0x00000000
        /*0418*/ 	.word	0x000000f0
        /*041c*/ 	.short	0x010a
        /*041e*/ 	.byte	0xff
	.zero		1


	//   ....[51]....
        /*0420*/ 	.word	0x00002830
        /*0424*/ 	.word	0x00000004
        /*0428*/ 	.word	0x00000000
        /*042c*/ 	.short	0x0101
        /*042e*/ 	.byte	0xff
	.zero		1


	//   ....[52]....
        /*0430*/ 	.word	0x00002850
        /*0434*/ 	.word	0x000000ff
        /*0438*/ 	.word	0x000000a0
        /*043c*/ 	.short	0x010a
        /*043e*/ 	.byte	0x05
	.zero		1


	//   ....[53]....
        /*0440*/ 	.word	0x00002970
        /*0444*/ 	.word	0x00000000
        /*0448*/ 	.word	0x00000090
        /*044c*/ 	.short	0x010a
        /*044e*/ 	.byte	0xff
	.zero		1


	//   ....[54]....
        /*0450*/ 	.word	0x00002a80
        /*0454*/ 	.word	0x00000000
        /*0458*/ 	.word	0x00000000
        /*045c*/ 	.short	0x0101
        /*045e*/ 	.byte	0xff
	.zero		1


	//   ....[55]....
        /*0460*/ 	.word	0x00002b10
        /*0464*/ 	.word	0x000000ff
        /*0468*/ 	.word	0x000000a0
        /*046c*/ 	.short	0x0106
        /*046e*/ 	.byte	0x05
	.zero		1


	//   ....[56]....
        /*0470*/ 	.word	0x00002b30
        /*0474*/ 	.word	0x000000ff
        /*0478*/ 	.word	0x000000a0
        /*047c*/ 	.short	0x010a
        /*047e*/ 	.byte	0x05
	.zero		1


	//   ....[57]....
        /*0480*/ 	.word	0x00002bc0
        /*0484*/ 	.word	0x000000ff
        /*0488*/ 	.word	0x000000a0
        /*048c*/ 	.short	0x0106
        /*048e*/ 	.byte	0x04
	.zero		1


	//   ....[58]....
        /*0490*/ 	.word	0x00002c00
        /*0494*/ 	.word	0x00000000
        /*0498*/ 	.word	0x000000a0
        /*049c*/ 	.short	0x010a
        /*049e*/ 	.byte	0xff
	.zero		1


	//   ....[59]....
        /*04a0*/ 	.word	0x000031c0
        /*04a4*/ 	.word	0x00000000
        /*04a8*/ 	.word	0x00000090
        /*04ac*/ 	.short	0x010a
        /*04ae*/ 	.byte	0xff
	.zero		1


	//   ....[60]....
        /*04b0*/ 	.word	0x000032d0
        /*04b4*/ 	.word	0x00000003
        /*04b8*/ 	.word	0x00000000
        /*04bc*/ 	.short	0x0101
        /*04be*/ 	.byte	0xff
	.zero		1


	//   ....[61]....
        /*04c0*/ 	.word	0x000032e0
        /*04c4*/ 	.word	0x000000ff
        /*04c8*/ 	.word	0x00000000
        /*04cc*/ 	.short	0x010a
        /*04ce*/ 	.byte	0x07
	.zero		1


	//   ....[62]....
        /*04d0*/ 	.word	0x00003360
        /*04d4*/ 	.word	0x000000ff
        /*04d8*/ 	.word	0x000000d0
        /*04dc*/ 	.short	0x010a
        /*04de*/ 	.byte	0x06
	.zero		1


	//   ....[63]....
        /*04e0*/ 	.word	0x00003430
        /*04e4*/ 	.word	0x000000ff
        /*04e8*/ 	.word	0x00000000
        /*04ec*/ 	.short	0x010a
        /*04ee*/ 	.byte	0x0b
	.zero		1


	//   ....[64]....
        /*04f0*/ 	.word	0x00003560
        /*04f4*/ 	.word	0x000000ff
        /*04f8*/ 	.word	0x00000000
        /*04fc*/ 	.short	0x010a
        /*04fe*/ 	.byte	0x22
	.zero		1


	//   ....[65]....
        /*0500*/ 	.word	0x00003940
        /*0504*/ 	.word	0x000000ff
        /*0508*/ 	.word	0x00000000
        /*050c*/ 	.short	0x010a
        /*050e*/ 	.byte	0x06
	.zero		1


	//   ....[66]....
        /*0510*/ 	.word	0x000039d0
        /*0514*/ 	.word	0x000000ff
        /*0518*/ 	.word	0x00000000
        /*051c*/ 	.short	0x010a
        /*051e*/ 	.byte	0x06
	.zero		1


	//   ....[67]....
        /*0520*/ 	.word	0x00003a60
        /*0524*/ 	.word	0x000000ff
        /*0528*/ 	.word	0x00000000
        /*052c*/ 	.short	0x010a
        /*052e*/ 	.byte	0x06
	.zero		1


	//   ....[68]....
        /*0530*/ 	.word	0x00003af0
        /*0534*/ 	.word	0x000000ff
        /*0538*/ 	.word	0x00000000
        /*053c*/ 	.short	0x010a
        /*053e*/ 	.byte	0x07
	.zero		1


	//   ....[69]....
        /*0540*/ 	.word	0x00003f30
        /*0544*/ 	.word	0x00000000
        /*0548*/ 	.word	0x00000090
        /*054c*/ 	.short	0x010a
        /*054e*/ 	.byte	0xff
	.zero		1


	//   ....[70]....
        /*0550*/ 	.word	0x00003ff0
        /*0554*/ 	.word	0x00000000
        /*0558*/ 	.word	0x00000000
        /*055c*/ 	.short	0x0101
        /*055e*/ 	.byte	0xff
	.zero		1


	//   ....[71]....
        /*0560*/ 	.word	0x00004310
        /*0564*/ 	.word	0x000000ff
        /*0568*/ 	.word	0x00000088
        /*056c*/ 	.short	0x010a
        /*056e*/ 	.byte	0x07
	.zero		1


	//   ....[72]....
        /*0570*/ 	.word	0x00004530
        /*0574*/ 	.word	0x000000ff
        /*0578*/ 	.word	0x00000068
        /*057c*/ 	.short	0x010a
        /*057e*/ 	.byte	0x0f
	.zero		1


	//   ....[73]....
        /*0580*/ 	.word	0x00004740
        /*0584*/ 	.word	0x000000ff
        /*0588*/ 	.word	0x00000050
        /*058c*/ 	.short	0x010b
        /*058e*/ 	.byte	0x0f
	.zero		1


	//   ....[74]....
        /*0590*/ 	.word	0x000047c0
        /*0594*/ 	.word	0x000000ff
        /*0598*/ 	.word	0x00000000
        /*059c*/ 	.short	0x0101
        /*059e*/ 	.byte	0x10
	.zero		1


	//   ....[75]....
        /*05a0*/ 	.word	0x000047f0
        /*05a4*/ 	.word	0x000000ff
        /*05a8*/ 	.word	0x00000068
        /*05ac*/ 	.short	0x010a
        /*05ae*/ 	.byte	0x0d
	.zero		1


	//   ....[76]....
        /*05b0*/ 	.word	0x00004a00
        /*05b4*/ 	.word	0x000000ff
        /*05b8*/ 	.word	0x00000050
        /*05bc*/ 	.short	0x010b
        /*05be*/ 	.byte	0x0d
	.zero		1


	//   ....[77]....
        /*05c0*/ 	.word	0x00004a70
        /*05c4*/ 	.word	0x000000ff
        /*05c8*/ 	.word	0x00000000
        /*05cc*/ 	.short	0x0101
        /*05ce*/ 	.byte	0x0f
	.zero		1


	//   ....[78]....
        /*05d0*/ 	.word	0x00004ac0
        /*05d4*/ 	.word	0x000000ff
        /*05d8*/ 	.word	0x00000000
        /*05dc*/ 	.short	0x010a
        /*05de*/ 	.byte	0x04
	.zero		1


	//   ....[79]....
        /*05e0*/ 	.word	0x00004b50
        /*05e4*/ 	.word	0x000000ff
        /*05e8*/ 	.word	0x00000000
        /*05ec*/ 	.short	0x010a
        /*05ee*/ 	.byte	0x04
	.zero		1


	//   ....[80]....
        /*05f0*/ 	.word	0x00004bf0
        /*05f4*/ 	.word	0x00000000
        /*05f8*/ 	.word	0x00000000
        /*05fc*/ 	.short	0x010a
        /*05fe*/ 	.byte	0xff
	.zero		1


	//   ....[81]....
        /*0600*/ 	.word	0x00004f70
        /*0604*/ 	.word	0x00000000
        /*0608*/ 	.word	0x00000090
        /*060c*/ 	.short	0x010a
        /*060e*/ 	.byte	0xff
	.zero		1


	//   ....[82]....
        /*0610*/ 	.word	0x00005080
        /*0614*/ 	.word	0x00000000
        /*0618*/ 	.word	0x00000000
        /*061c*/ 	.short	0x0101
        /*061e*/ 	.byte	0xff
	.zero		1


	//   ....[83]....
        /*0620*/ 	.word	0x00005b00
        /*0624*/ 	.word	0x00000000
        /*0628*/ 	.word	0x00000050
        /*062c*/ 	.short	0x010a
        /*062e*/ 	.byte	0xff
	.zero		1


	//   ....[84]....
        /*0630*/ 	.word	0x00005b70
        /*0634*/ 	.word	0x00000054
        /*0638*/ 	.word	0x000000b0
        /*063c*/ 	.short	0x010a
        /*063e*/ 	.byte	0xff
	.zero		1


	//   ....[85]....
        /*0640*/ 	.word	0x00005c00
        /*0644*/ 	.word	0x00000000
        /*0648*/ 	.word	0x00000050
        /*064c*/ 	.short	0x010a
        /*064e*/ 	.byte	0xff
	.zero		1


	//   ....[86]....
        /*0650*/ 	.word	0x00005e30
        /*0654*/ 	.word	0x00000054
        /*0658*/ 	.word	0x000000b0
        /*065c*/ 	.short	0x010a
        /*065e*/ 	.byte	0xff
	.zero		1


	//   ....[87]....
        /*0660*/ 	.word	0x000066c0
        /*0664*/ 	.word	0x00000000
        /*0668*/ 	.word	0x00000000
        /*066c*/ 	.short	0x0101
        /*066e*/ 	.byte	0xff
	.zero		1


	//   ....[88]....
        /*0670*/ 	.word	0x000066d0
        /*0674*/ 	.word	0x00000002
        /*0678*/ 	.word	0x00000050
        /*067c*/ 	.short	0x010a
        /*067e*/ 	.byte	0xff
	.zero		1


	//   ....[89]....
        /*0680*/ 	.word	0x000067a0
        /*0684*/ 	.word	0x00000002
        /*0688*/ 	.word	0x00000050
        /*068c*/ 	.short	0x010a
        /*068e*/ 	.byte	0xff
	.zero		1


	//   ....[90]....
        /*0690*/ 	.word	0x00006b30
        /*0694*/ 	.word	0x000000ff
        /*0698*/ 	.word	0x00000000
        /*069c*/ 	.short	0x0101
        /*069e*/ 	.byte	0x05
	.zero		1


	//   ....[91]....
        /*06a0*/ 	.word	0x00007180
        /*06a4*/ 	.word	0x00000002
        /*06a8*/ 	.word	0x00000000
        /*06ac*/ 	.short	0x0101
        /*06ae*/ 	.byte	0xff
	.zero		1


	//   ....[92]....
        /*06b0*/ 	.word	0x000073f0
        /*06b4*/ 	.word	0x000000ff
        /*06b8*/ 	.word	0x00000000
        /*06bc*/ 	.short	0x0101
        /*06be*/ 	.byte	0x04
	.zero		1


	//   ....[93]....
        /*06c0*/ 	.word	0x00007410
        /*06c4*/ 	.word	0x00000003
        /*06c8*/ 	.word	0x00000100
        /*06cc*/ 	.short	0x010a
        /*06ce*/ 	.byte	0xff
	.zero		1


	//   ....[94]....
        /*06d0*/ 	.word	0x00007470
        /*06d4*/ 	.word	0x00000002
        /*06d8*/ 	.word	0x00000028
        /*06dc*/ 	.short	0x010a
        /*06de*/ 	.byte	0xff
	.zero		1


	//   ....[95]....
        /*06e0*/ 	.word	0x000074d0
        /*06e4*/ 	.word	0x00000002
        /*06e8*/ 	.word	0x00000028
        /*06ec*/ 	.short	0x010a
        /*06ee*/ 	.byte	0xff
	.zero		1


	//   ....[96]....
        /*06f0*/ 	.word	0x00007520
        /*06f4*/ 	.word	0x00000002
        /*06f8*/ 	.word	0x00000090
        /*06fc*/ 	.short	0x010a
        /*06fe*/ 	.byte	0xff
	.zero		1


	//   ....[97]....
        /*0700*/ 	.word	0x00007580
        /*0704*/ 	.word	0x00000000
        /*0708*/ 	.word	0x00000000
        /*070c*/ 	.short	0x010a
        /*070e*/ 	.byte	0xff
	.zero		1


	//   ....[98]....
        /*0710*/ 	.word	0x000075e0
        /*0714*/ 	.word	0x00000000
        /*0718*/ 	.word	0x00000000
        /*071c*/ 	.short	0x010a
        /*071e*/ 	.byte	0xff
	.zero		1


	//   ....[99]....
        /*0720*/ 	.word	0x00007640
        /*0724*/ 	.word	0x00000000
        /*0728*/ 	.word	0x00000000
        /*072c*/ 	.short	0x010a
        /*072e*/ 	.byte	0xff
	.zero		1


	//   ....[100]....
        /*0730*/ 	.word	0x000076a0
        /*0734*/ 	.word	0x00000000
        /*0738*/ 	.word	0x00000000
        /*073c*/ 	.short	0x010a
        /*073e*/ 	.byte	0xff
	.zero		1


	//   ....[101]....
        /*0740*/ 	.word	0x000076f0
        /*0744*/ 	.word	0x00000000
        /*0748*/ 	.word	0x000000f0
        /*074c*/ 	.short	0x010a
        /*074e*/ 	.byte	0xff
	.zero		1


	//   ....[102]....
        /*0750*/ 	.word	0x00007750
        /*0754*/ 	.word	0x00000000
        /*0758*/ 	.word	0x000000a0
        /*075c*/ 	.short	0x010a
        /*075e*/ 	.byte	0xff
	.zero		1


	//   ....[103]....
        /*0760*/ 	.word	0x000077a0
        /*0764*/ 	.word	0x00000000
        /*0768*/ 	.word	0x00000090
        /*076c*/ 	.short	0x010a
        /*076e*/ 	.byte	0xff
	.zero		1


	//   ....[104]....
        /*0770*/ 	.word	0x00007800
        /*0774*/ 	.word	0x00000000
        /*0778*/ 	.word	0x000000a0
        /*077c*/ 	.short	0x010a
        /*077e*/ 	.byte	0xff
	.zero		1


	//   ....[105]....
        /*0780*/ 	.word	0x00007850
        /*0784*/ 	.word	0x00000000
        /*0788*/ 	.word	0x00000090
        /*078c*/ 	.short	0x010a
        /*078e*/ 	.byte	0xff
	.zero		1


	//   ....[106]....
        /*0790*/ 	.word	0x000078b0
        /*0794*/ 	.word	0x00000003
        /*0798*/ 	.word	0x000000d0
        /*079c*/ 	.short	0x010a
        /*079e*/ 	.byte	0xff
	.zero		1


	//   ....[107]....
        /*07a0*/ 	.word	0x00007910
        /*07a4*/ 	.word	0x00000000
        /*07a8*/ 	.word	0x00000000
        /*07ac*/ 	.short	0x010a
        /*07ae*/ 	.byte	0xff
	.zero		1


	//   ....[108]....
        /*07b0*/ 	.word	0x00007970
        /*07b4*/ 	.word	0x00000000
        /*07b8*/ 	.word	0x00000000
        /*07bc*/ 	.short	0x010a
        /*07be*/ 	.byte	0xff
	.zero		1


	//   ....[109]....
        /*07c0*/ 	.word	0x000079d0
        /*07c4*/ 	.word	0x00000000
        /*07c8*/ 	.word	0x00000000
        /*07cc*/ 	.short	0x010a
        /*07ce*/ 	.byte	0xff
	.zero		1


	//   ....[110]....
        /*07d0*/ 	.word	0x00007a30
        /*07d4*/ 	.word	0x00000000
        /*07d8*/ 	.word	0x00000000
        /*07dc*/ 	.short	0x010a
        /*07de*/ 	.byte	0xff
	.zero		1


	//   ....[111]....
        /*07e0*/ 	.word	0x00007a90
        /*07e4*/ 	.word	0x00000000
        /*07e8*/ 	.word	0x00000000
        /*07ec*/ 	.short	0x010a
        /*07ee*/ 	.byte	0xff
	.zero		1


	//   ....[112]....
        /*07f0*/ 	.word	0x00007ae0
        /*07f4*/ 	.word	0x00000000
        /*07f8*/ 	.word	0x00000090
        /*07fc*/ 	.short	0x010a
        /*07fe*/ 	.byte	0xff
	.zero		1


	//   ....[113]....
        /*0800*/ 	.word	0x00007b40
        /*0804*/ 	.word	0x00000000
        /*0808*/ 	.word	0x00000088
        /*080c*/ 	.short	0x010a
        /*080e*/ 	.byte	0xff
	.zero		1


	//   ....[114]....
        /*0810*/ 	.word	0x00007ba0
        /*0814*/ 	.word	0x00000000
        /*0818*/ 	.word	0x00000068
        /*081c*/ 	.short	0x010a
        /*081e*/ 	.byte	0xff
	.zero		1


	//   ....[115]....
        /*0820*/ 	.word	0x00007c00
        /*0824*/ 	.word	0x00000003
        /*0828*/ 	.word	0x00000068
        /*082c*/ 	.short	0x010a
        /*082e*/ 	.byte	0xff
	.zero		1


	//   ....[116]....
        /*0830*/ 	.word	0x00007c60
        /*0834*/ 	.word	0x00000000
        /*0838*/ 	.word	0x00000000
        /*083c*/ 	.short	0x010a
        /*083e*/ 	.byte	0xff
	.zero		1


	//   ....[117]....
        /*0840*/ 	.word	0x00007cc0
        /*0844*/ 	.word	0x00000000
        /*0848*/ 	.word	0x00000000
        /*084c*/ 	.short	0x010a
        /*084e*/ 	.byte	0xff
	.zero		1


	//   ....[118]....
        /*0850*/ 	.word	0x00007d10
        /*0854*/ 	.word	0x00000000
        /*0858*/ 	.word	0x00000090
        /*085c*/ 	.short	0x010a
        /*085e*/ 	.byte	0xff
	.zero		1


	//   ....[119]....
        /*0860*/ 	.word	0x00007d60
        /*0864*/ 	.word	0x00000000
        /*0868*/ 	.word	0x00000050
        /*086c*/ 	.short	0x010a
        /*086e*/ 	.byte	0xff
	.zero		1


	//   ....[120]....
        /*0870*/ 	.word	0x00007db0
        /*0874*/ 	.word	0x00000054
        /*0878*/ 	.word	0x000000b0
        /*087c*/ 	.short	0x010a
        /*087e*/ 	.byte	0xff
	.zero		1


	//   ....[121]....
        /*0880*/ 	.word	0x00007e00
        /*0884*/ 	.word	0x00000002
        /*0888*/ 	.word	0x00000050
        /*088c*/ 	.short	0x010a
        /*088e*/ 	.byte	0xff
	.zero		1


	//----- nvinfo : EIATTR_NUM_MBARRIERS
	.align		4
.L_47:
        /*0890*/ 	.byte	0x03, 0x38
        /*0892*/ 	.short	0x0022


	//----- nvinfo : EIATTR_EXIT_INSTR_OFFSETS
	.align		4
        /*0894*/ 	.byte	0x04, 0x1c
        /*0896*/ 	.short	(.L_49 - .L_48)


	//   ....[0]....
.L_48:
        /*0898*/ 	.word	0x000026e0


	//   ....[1]....
        /*089c*/ 	.word	0x00002bd0


	//   ....[2]....
        /*08a0*/ 	.word	0x00002c30


	//   ....[3]....
        /*08a4*/ 	.word	0x00003d50


	//   ....[4]....
        /*08a8*/ 	.word	0x00004c20


	//   ....[5]....
        /*08ac*/ 	.word	0x00004c60


	//   ....[6]....
        /*08b0*/ 	.word	0x000072e0


	//   ....[7]....
        /*08b4*/ 	.word	0x00007360


	//   ....[8]....
        /*08b8*/ 	.word	0x00007390


	//   ....[9]....
        /*08bc*/ 	.word	0x00007400


	//----- nvinfo : EIATTR_MAX_THREADS
	.align		4
.L_49:
        /*08c0*/ 	.byte	0x04, 0x05
        /*08c2*/ 	.short	(.L_51 - .L_50)
.L_50:
        /*08c4*/ 	.word	0x00000100
        /*08c8*/ 	.word	0x00000001
        /*08cc*/ 	.word	0x00000001


	//----- nvinfo : EIATTR_CRS_STACK_SIZE
	.align		4
.L_51:
        /*08d0*/ 	.byte	0x04, 0x1e
        /*08d2*/ 	.short	(.L_53 - .L_52)
.L_52:
        /*08d4*/ 	.word	0x00000000


	//----- nvinfo : EIATTR_CBANK_PARAM_SIZE
	.align		4
.L_53:
        /*08d8*/ 	.byte	0x03, 0x19
        /*08da*/ 	.short	0x0800


	//----- nvinfo : EIATTR_PARAM_CBANK
	.align		4
        /*08dc*/ 	.byte	0x04, 0x0a
        /*08de*/ 	.short	(.L_55 - .L_54)
	.align		4
.L_54:
        /*08e0*/ 	.word	index@(.nv.constant0._ZN7cutlass13device_kernelINS_4gemm6kernel13GemmUniversalIN4cute5tupleIJiiiiEEENS1_10collective13CollectiveMmaINS1_35MainloopSm100TmaUmmaWarpSpecializedILi5ELi2ELi4ENS5_IJNS4_1CILi1EEESB_SB_EEEEENS5_IJNSA_ILi64EEESE_SE_EEENS_10tfloat32_tENS5_IJlSB_lEEESG_SH_NS4_8TiledMMAINS4_8MMA_AtomIJNS4_17SM100_MMA_TF32_SSISG_SG_fLi64ELi64ELNS4_4UMMA5MajorE0ELSM_0ELNSL_7ScaleInE0ELSN_0EEEEEENS4_6LayoutISC_NS5_IJNSA_ILi0EEESR_SR_EEEEENS5_IJNS4_10UnderscoreESU_SU_EEEEENS4_13SM90_TMA_LOADENS4_14ComposedLayoutINS4_7SwizzleILi3ELi4ELi3EEENS4_18smem_ptr_flag_bitsILi32EEENSQ_INS5_IJNSA_ILi8EEENSA_ILi32EEEEEENS5_IJS14_SB_EEEEEEEvNS4_8identityESX_S18_vS19_EENS_8epilogue10collective18CollectiveEpilogueINS1B_23Sm100TmaWarpSpecializedILi3ELi2ELi16ELb1ELb0EEEJSF_NS5_IJNSQ_ISE_SB_EENSQ_IS14_SB_EEEEESG_SH_SG_SH_NS1B_6fusion15FusionCallbacksIS1F_NS1J_17LinearCombinationISG_fSG_fLNS_15FloatRoundStyleE2EEESF_S1I_JEEENS4_5SM1004TMEM4LOAD26SM100_TMEM_LOAD_16dp128b8xESX_S18_NS4_17SM75_U32x4_LDSM_NENS4_14SM90_TMA_STOREES18_NS4_17SM90_U32x4_STSM_NENS4_39AutoVectorizingCopyWithAssumedAlignmentILi128EEEEEEvvEEEEvNT_6ParamsE)
        /*08e4*/ 	.short	0x0380
        /*08e6*/ 	.short	0x0800


	//----- nvinfo : EIATTR_SW_WAR
	.align		4
.L_55:
        /*08e8*/ 	.byte	0x04, 0x36
        /*08ea*/ 	.short	(.L_57 - .L_56)
.L_56:
        /*08ec*/ 	.word	0x00000008
.L_57:


//--------------------- .nv.callgraph             --------------------------
	.section	.nv.callgraph,"",@"SHT_CUDA_CALLGRAPH"
	.align	4
	.sectionentsize	8
	.align		4
        /*0000*/ 	.word	0x00000000
	.align		4
        /*0004*/ 	.word	0xffffffff
	.align		4
        /*0008*/ 	.word	index@(_ZN7cutlass13device_kernelINS_4gemm6kernel13GemmUniversalIN4cute5tupleIJiiiiEEENS1_10collective13CollectiveMmaINS1_35MainloopSm100TmaUmmaWarpSpecializedILi5ELi2ELi4ENS5_IJNS4_1CILi1EEESB_SB_EEEEENS5_IJNSA_ILi64EEESE_SE_EEENS_10tfloat32_tENS5_IJlSB_lEEESG_SH_NS4_8TiledMMAINS4_8MMA_AtomIJNS4_17SM100_MMA_TF32_SSISG_SG_fLi64ELi64ELNS4_4UMMA5MajorE0ELSM_0ELNSL_7ScaleInE0ELSN_0EEEEEENS4_6LayoutISC_NS5_IJNSA_ILi0EEESR_SR_EEEEENS5_IJNS4_10UnderscoreESU_SU_EEEEENS4_13SM90_TMA_LOADENS4_14ComposedLayoutINS4_7SwizzleILi3ELi4ELi3EEENS4_18smem_ptr_flag_bitsILi32EEENSQ_INS5_IJNSA_ILi8EEENSA_ILi32EEEEEENS5_IJS14_SB_EEEEEEEvNS4_8identityESX_S18_vS19_EENS_8epilogue10collective18CollectiveEpilogueINS1B_23Sm100TmaWarpSpecializedILi3ELi2ELi16ELb1ELb0EEEJSF_NS5_IJNSQ_ISE_SB_EENSQ_IS14_SB_EEEEESG_SH_SG_SH_NS1B_6fusion15FusionCallbacksIS1F_NS1J_17LinearCombinationISG_fSG_fLNS_15FloatRoundStyleE2EEESF_S1I_JEEENS4_5SM1004TMEM4LOAD26SM100_TMEM_LOAD_16dp128b8xESX_S18_NS4_17SM75_U32x4_LDSM_NENS4_14SM90_TMA_STOREES18_NS4_17SM90_U32x4_STSM_NENS4_39AutoVectorizingCopyWithAssumedAlignmentILi128EEEEEEvvEEEEvNT_6ParamsE)
	.align		4
        /*000c*/ 	.word	index@(__assertfail)
	.align		4
        /*0010*/ 	.word	0x00000000
	.align		4
        /*0014*/ 	.word	0xfffffffe
	.align		4
        /*0018*/ 	.word	0x00000000
	.align		4
        /*001c*/ 	.word	0xfffffffd
	.align		4
        /*0020*/ 	.word	0x00000000
	.align		4
        /*0024*/ 	.word	0xfffffffc


//--------------------- .nv.constant4             --------------------------
	.section	.nv.constant4,"a",@progbits
	.align	8
	.align		8
.nv.constant4:
        /*0000*/ 	.dword	__assertfail
	.align		8
        /*0008*/ 	.dword	__unnamed_1
	.align		8
        /*0010*/ 	.dword	__unnamed_2
	.align		8
        /*0018*/ 	.dword	_ZN40_INTERNAL_73ec4ba8_4_k_cu_d77f554b_105784cuda3std3__45__cpo5beginE
	.align		8
        /*0020*/ 	.dword	_ZN40_INTERNAL_73ec4ba8_4_k_cu_d77f554b_105784cuda3std3__45__cpo3endE
	.align		8
        /*0028*/ 	.dword	_ZN40_INTERNAL_73ec4ba8_4_k_cu_d77f554b_105784cuda3std3__45__cpo6cbeginE
	.align		8
        /*0030*/ 	.dword	_ZN40_INTERNAL_73ec4ba8_4_k_cu_d77f554b_105784cuda3std3__45__cpo4cendE
	.align		8
        /*0038*/ 	.dword	_ZN40_INTERNAL_73ec4ba8_4_k_cu_d77f554b_105784cuda3std3__442_GLOBAL__N__73ec4ba8_4_k_cu_d77f554b_105786ignoreE
	.align		8
        /*0040*/ 	.dword	_ZN40_INTERNAL_73ec4ba8_4_k_cu_d77f554b_105784cuda3std3__419piecewise_constructE
	.align		8
        /*0048*/ 	.dword	_ZN40_INTERNAL_73ec4ba8_4_k_cu_d77f554b_105784cuda3std3__48in_placeE
	.align		8
        /*0050*/ 	.dword	_ZN40_INTERNAL_73ec4ba8_4_k_cu_d77f554b_105784cuda3std6ranges3__45__cpo4swapE
	.align		8
        /*0058*/ 	.dword	_ZN40_INTERNAL_73ec4ba8_4_k_cu_d77f554b_105784cuda3std6ranges3__45__cpo9iter_moveE
	.align		8
        /*0060*/ 	.dword	_ZN40_INTERNAL_73ec4ba8_4_k_cu_d77f554b_105784cute7productE
	.align		8
        /*0068*/ 	.dword	_ZN40_INTERNAL_73ec4ba8_4_k_cu_d77f554b_105784cute1_E
	.align		8
        /*0070*/ 	.dword	$str$25
	.align		8
        /*0078*/ 	.dword	$str$26
	.align		8
        /*0080*/ 	.dword	$str$27
	.align		8
        /*0088*/ 	.dword	$str$28


//--------------------- .text._ZN7cutlass13device_kernelINS_4gemm6kernel13GemmUniversalIN4cute5tupleIJiiiiEEENS1_10collective13CollectiveMmaINS1_35MainloopSm100TmaUmmaWarpSpecializedILi5ELi2ELi4ENS5_IJNS4_1CILi1EEESB_SB_EEEEENS5_IJNSA_ILi64EEESE_SE_EEENS_10tfloat32_tENS5_IJlSB_lEEESG_SH_NS4_8TiledMMAINS4_8MMA_AtomIJNS4_17SM100_MMA_TF32_SSISG_SG_fLi64ELi64ELNS4_4UMMA5MajorE0ELSM_0ELNSL_7ScaleInE0ELSN_0EEEEEENS4_6LayoutISC_NS5_IJNSA_ILi0EEESR_SR_EEEEENS5_IJNS4_10UnderscoreESU_SU_EEEEENS4_13SM90_TMA_LOADENS4_14ComposedLayoutINS4_7SwizzleILi3ELi4ELi3EEENS4_18smem_ptr_flag_bitsILi32EEENSQ_INS5_IJNSA_ILi8EEENSA_ILi32EEEEEENS5_IJS14_SB_EEEEEEEvNS4_8identityESX_S18_vS19_EENS_8epilogue10collective18CollectiveEpilogueINS1B_23Sm100TmaWarpSpecializedILi3ELi2ELi16ELb1ELb0EEEJSF_NS5_IJNSQ_ISE_SB_EENSQ_IS14_SB_EEEEESG_SH_SG_SH_NS1B_6fusion15FusionCallbacksIS1F_NS1J_17LinearCombinationISG_fSG_fLNS_15FloatRoundStyleE2EEESF_S1I_JEEENS4_5SM1004TMEM4LOAD26SM100_TMEM_LOAD_16dp128b8xESX_S18_NS4_17SM75_U32x4_LDSM_NENS4_14SM90_TMA_STOREES18_NS4_17SM90_U32x4_STSM_NENS4_39AutoVectorizingCopyWithAssumedAlignmentILi128EEEEEEvvEEEEvNT_6ParamsE --------------------------
	.section	.text._ZN7cutlass13device_kernelINS_4gemm6kernel13GemmUniversalIN4cute5tupleIJiiiiEEENS1_10collective13CollectiveMmaINS1_35MainloopSm100TmaUmmaWarpSpecializedILi5ELi2ELi4ENS5_IJNS4_1CILi1EEESB_SB_EEEEENS5_IJNSA_ILi64EEESE_SE_EEENS_10tfloat32_tENS5_IJlSB_lEEESG_SH_NS4_8TiledMMAINS4_8MMA_AtomIJNS4_17SM100_MMA_TF32_SSISG_SG_fLi64ELi64ELNS4_4UMMA5MajorE0ELSM_0ELNSL_7ScaleInE0ELSN_0EEEEEENS4_6LayoutISC_NS5_IJNSA_ILi0EEESR_SR_EEEEENS5_IJNS4_10UnderscoreESU_SU_EEEEENS4_13SM90_TMA_LOADENS4_14ComposedLayoutINS4_7SwizzleILi3ELi4ELi3EEENS4_18smem_ptr_flag_bitsILi32EEENSQ_INS5_IJNSA_ILi8EEENSA_ILi32EEEEEENS5_IJS14_SB_EEEEEEEvNS4_8identityESX_S18_vS19_EENS_8epilogue10collective18CollectiveEpilogueINS1B_23Sm100TmaWarpSpecializedILi3ELi2ELi16ELb1ELb0EEEJSF_NS5_IJNSQ_ISE_SB_EENSQ_IS14_SB_EEEEESG_SH_SG_SH_NS1B_6fusion15FusionCallbacksIS1F_NS1J_17LinearCombinationISG_fSG_fLNS_15FloatRoundStyleE2EEESF_S1I_JEEENS4_5SM1004TMEM4LOAD26SM100_TMEM_LOAD_16dp128b8xESX_S18_NS4_17SM75_U32x4_LDSM_NENS4_14SM90_TMA_STOREES18_NS4_17SM90_U32x4_STSM_NENS4_39AutoVectorizingCopyWithAssumedAlignmentILi128EEEEEEvvEEEEvNT_6ParamsE,"ax",@progbits
	.align	128
.text._ZN7cutlass13device_kernelINS_4gemm6kernel13GemmUniversalIN4cute5tupleIJiiiiEEENS1_10collective13CollectiveMmaINS1_35MainloopSm100TmaUmmaWarpSpecializedILi5ELi2ELi4ENS5_IJNS4_1CILi1EEESB_SB_EEEEENS5_IJNSA_ILi64EEESE_SE_EEENS_10tfloat32_tENS5_IJlSB_lEEESG_SH_NS4_8TiledMMAINS4_8MMA_AtomIJNS4_17SM100_MMA_TF32_SSISG_SG_fLi64ELi64ELNS4_4UMMA5MajorE0ELSM_0ELNSL_7ScaleInE0ELSN_0EEEEEENS4_6LayoutISC_NS5_IJNSA_ILi0EEESR_SR_EEEEENS5_IJNS4_10UnderscoreESU_SU_EEEEENS4_13SM90_TMA_LOADENS4_14ComposedLayoutINS4_7SwizzleILi3ELi4ELi3EEENS4_18smem_ptr_flag_bitsILi32EEENSQ_INS5_IJNSA_ILi8EEENSA_ILi32EEEEEENS5_IJS14_SB_EEEEEEEvNS4_8identityESX_S18_vS19_EENS_8epilogue10collective18CollectiveEpilogueINS1B_23Sm100TmaWarpSpecializedILi3ELi2ELi16ELb1ELb0EEEJSF_NS5_IJNSQ_ISE_SB_EENSQ_IS14_SB_EEEEESG_SH_SG_SH_NS1B_6fusion15FusionCallbacksIS1F_NS1J_17LinearCombinationISG_fSG_fLNS_15FloatRoundStyleE2EEESF_S1I_JEEENS4_5SM1004TMEM4LOAD26SM100_TMEM_LOAD_16dp128b8xESX_S18_NS4_17SM75_U32x4_LDSM_NENS4_14SM90_TMA_STOREES18_NS4_17SM90_U32x4_STSM_NENS4_39AutoVectorizingCopyWithAssumedAlignmentILi128EEEEEEvvEEEEvNT_6ParamsE:
        .type           _ZN7cutlass13device_kernelINS_4gemm6kernel13GemmUniversalIN4cute5tupleIJiiiiEEENS1_10collective13CollectiveMmaINS1_35MainloopSm100TmaUmmaWarpSpecializedILi5ELi2ELi4ENS5_IJNS4_1CILi1EEESB_SB_EEEEENS5_IJNSA_ILi64EEESE_SE_EEENS_10tfloat32_tENS5_IJlSB_lEEESG_SH_NS4_8TiledMMAINS4_8MMA_AtomIJNS4_17SM100_MMA_TF32_SSISG_SG_fLi64ELi64ELNS4_4UMMA5MajorE0ELSM_0ELNSL_7ScaleInE0ELSN_0EEEEEENS4_6LayoutISC_NS5_IJNSA_ILi0EEESR_SR_EEEEENS5_IJNS4_10UnderscoreESU_SU_EEEEENS4_13SM90_TMA_LOADENS4_14ComposedLayoutINS4_7SwizzleILi3ELi4ELi3EEENS4_18smem_ptr_flag_bitsILi32EEENSQ_INS5_IJNSA_ILi8EEENSA_ILi32EEEEEENS5_IJS14_SB_EEEEEEEvNS4_8identityESX_S18_vS19_EENS_8epilogue10collective18CollectiveEpilogueINS1B_23Sm100TmaWarpSpecializedILi3ELi2ELi16ELb1ELb0EEEJSF_NS5_IJNSQ_ISE_SB_EENSQ_IS14_SB_EEEEESG_SH_SG_SH_NS1B_6fusion15FusionCallbacksIS1F_NS1J_17LinearCombinationISG_fSG_fLNS_15FloatRoundStyleE2EEESF_S1I_JEEENS4_5SM1004TMEM4LOAD26SM100_TMEM_LOAD_16dp128b8xESX_S18_NS4_17SM75_U32x4_LDSM_NENS4_14SM90_TMA_STOREES18_NS4_17SM90_U32x4_STSM_NENS4_39AutoVectorizingCopyWithAssumedAlignmentILi128EEEEEEvvEEEEvNT_6ParamsE,@function
        .size           _ZN7cutlass13device_kernelINS_4gemm6kernel13GemmUniversalIN4cute5tupleIJiiiiEEENS1_10collective13CollectiveMmaINS1_35MainloopSm100TmaUmmaWarpSpecializedILi5ELi2ELi4ENS5_IJNS4_1CILi1EEESB_SB_EEEEENS5_IJNSA_ILi64EEESE_SE_EEENS_10tfloat32_tENS5_IJlSB_lEEESG_SH_NS4_8TiledMMAINS4_8MMA_AtomIJNS4_17SM100_MMA_TF32_SSISG_SG_fLi64ELi64ELNS4_4UMMA5MajorE0ELSM_0ELNSL_7ScaleInE0ELSN_0EEEEEENS4_6LayoutISC_NS5_IJNSA_ILi0EEESR_SR_EEEEENS5_IJNS4_10UnderscoreESU_SU_EEEEENS4_13SM90_TMA_LOADENS4_14ComposedLayoutINS4_7SwizzleILi3ELi4ELi3EEENS4_18smem_ptr_flag_bitsILi32EEENSQ_INS5_IJNSA_ILi8EEENSA_ILi32EEEEEENS5_IJS14_SB_EEEEEEEvNS4_8identityESX_S18_vS19_EENS_8epilogue10collective18CollectiveEpilogueINS1B_23Sm100TmaWarpSpecializedILi3ELi2ELi16ELb1ELb0EEEJSF_NS5_IJNSQ_ISE_SB_EENSQ_IS14_SB_EEEEESG_SH_SG_SH_NS1B_6fusion15FusionCallbacksIS1F_NS1J_17LinearCombinationISG_fSG_fLNS_15FloatRoundStyleE2EEESF_S1I_JEEENS4_5SM1004TMEM4LOAD26SM100_TMEM_LOAD_16dp128b8xESX_S18_NS4_17SM75_U32x4_LDSM_NENS4_14SM90_TMA_STOREES18_NS4_17SM90_U32x4_STSM_NENS4_39AutoVectorizingCopyWithAssumedAlignmentILi128EEEEEEvvEEEEvNT_6ParamsE,(.L_x_157 - _ZN7cutlass13device_kernelINS_4gemm6kernel13GemmUniversalIN4cute5tupleIJiiiiEEENS1_10collective13CollectiveMmaINS1_35MainloopSm100TmaUmmaWarpSpecializedILi5ELi2ELi4ENS5_IJNS4_1CILi1EEESB_SB_EEEEENS5_IJNSA_ILi64EEESE_SE_EEENS_10tfloat32_tENS5_IJlSB_lEEESG_SH_NS4_8TiledMMAINS4_8MMA_AtomIJNS4_17SM100_MMA_TF32_SSISG_SG_fLi64ELi64ELNS4_4UMMA5MajorE0ELSM_0ELNSL_7ScaleInE0ELSN_0EEEEEENS4_6LayoutISC_NS5_IJNSA_ILi0EEESR_SR_EEEEENS5_IJNS4_10UnderscoreESU_SU_EEEEENS4_13SM90_TMA_LOADENS4_14ComposedLayoutINS4_7SwizzleILi3ELi4ELi3EEENS4_18smem_ptr_flag_bitsILi32EEENSQ_INS5_IJNSA_ILi8EEENSA_ILi32EEEEEENS5_IJS14_SB_EEEEEEEvNS4_8identityESX_S18_vS19_EENS_8epilogue10collective18CollectiveEpilogueINS1B_23Sm100TmaWarpSpecializedILi3ELi2ELi16ELb1ELb0EEEJSF_NS5_IJNSQ_ISE_SB_EENSQ_IS14_SB_EEEEESG_SH_SG_SH_NS1B_6fusion15FusionCallbacksIS1F_NS1J_17LinearCombinationISG_fSG_fLNS_15FloatRoundStyleE2EEESF_S1I_JEEENS4_5SM1004TMEM4LOAD26SM100_TMEM_LOAD_16dp128b8xESX_S18_NS4_17SM75_U32x4_LDSM_NENS4_14SM90_TMA_STOREES18_NS4_17SM90_U32x4_STSM_NENS4_39AutoVectorizingCopyWithAssumedAlignmentILi128EEEEEEvvEEEEvNT_6ParamsE)
        .other          _ZN7cutlass13device_kernelINS_4gemm6kernel13GemmUniversalIN4cute5tupleIJiiiiEEENS1_10collective13CollectiveMmaINS1_35MainloopSm100TmaUmmaWarpSpecializedILi5ELi2ELi4ENS5_IJNS4_1CILi1EEESB_SB_EEEEENS5_IJNSA_ILi64EEESE_SE_EEENS_10tfloat32_tENS5_IJlSB_lEEESG_SH_NS4_8TiledMMAINS4_8MMA_AtomIJNS4_17SM100_MMA_TF32_SSISG_SG_fLi64ELi64ELNS4_4UMMA5MajorE0ELSM_0ELNSL_7ScaleInE0ELSN_0EEEEEENS4_6LayoutISC_NS5_IJNSA_ILi0EEESR_SR_EEEEENS5_IJNS4_10UnderscoreESU_SU_EEEEENS4_13SM90_TMA_LOADENS4_14ComposedLayoutINS4_7SwizzleILi3ELi4ELi3EEENS4_18smem_ptr_flag_bitsILi32EEENSQ_INS5_IJNSA_ILi8EEENSA_ILi32EEEEEENS5_IJS14_SB_EEEEEEEvNS4_8identityESX_S18_vS19_EENS_8epilogue10collective18CollectiveEpilogueINS1B_23Sm100TmaWarpSpecializedILi3ELi2ELi16ELb1ELb0EEEJSF_NS5_IJNSQ_ISE_SB_EENSQ_IS14_SB_EEEEESG_SH_SG_SH_NS1B_6fusion15FusionCallbacksIS1F_NS1J_17LinearCombinationISG_fSG_fLNS_15FloatRoundStyleE2EEESF_S1I_JEEENS4_5SM1004TMEM4LOAD26SM100_TMEM_LOAD_16dp128b8xESX_S18_NS4_17SM75_U32x4_LDSM_NENS4_14SM90_TMA_STOREES18_NS4_17SM90_U32x4_STSM_NENS4_39AutoVectorizingCopyWithAssumedAlignmentILi128EEEEEEvvEEEEvNT_6ParamsE,@"STO_CUDA_ENTRY STV_DEFAULT"
_ZN7cutlass13device_kernelINS_4gemm6kernel13GemmUniversalIN4cute5tupleIJiiiiEEENS1_10collective13CollectiveMmaINS1_35MainloopSm100TmaUmmaWarpSpecializedILi5ELi2ELi4ENS5_IJNS4_1CILi1EEESB_SB_EEEEENS5_IJNSA_ILi64EEESE_SE_EEENS_10tfloat32_tENS5_IJlSB_lEEESG_SH_NS4_8TiledMMAINS4_8MMA_AtomIJNS4_17SM100_MMA_TF32_SSISG_SG_fLi64ELi64ELNS4_4UMMA5MajorE0ELSM_0ELNSL_7ScaleInE0ELSN_0EEEEEENS4_6LayoutISC_NS5_IJNSA_ILi0EEESR_SR_EEEEENS5_IJNS4_10UnderscoreESU_SU_EEEEENS4_13SM90_TMA_LOADENS4_14ComposedLayoutINS4_7SwizzleILi3ELi4ELi3EEENS4_18smem_ptr_flag_bitsILi32EEENSQ_INS5_IJNSA_ILi8EEENSA_ILi32EEEEEENS5_IJS14_SB_EEEEEEEvNS4_8identityESX_S18_vS19_EENS_8epilogue10collective18CollectiveEpilogueINS1B_23Sm100TmaWarpSpecializedILi3ELi2ELi16ELb1ELb0EEEJSF_NS5_IJNSQ_ISE_SB_EENSQ_IS14_SB_EEEEESG_SH_SG_SH_NS1B_6fusion15FusionCallbacksIS1F_NS1J_17LinearCombinationISG_fSG_fLNS_15FloatRoundStyleE2EEESF_S1I_JEEENS4_5SM1004TMEM4LOAD26SM100_TMEM_LOAD_16dp128b8xESX_S18_NS4_17SM75_U32x4_LDSM_NENS4_14SM90_TMA_STOREES18_NS4_17SM90_U32x4_STSM_NENS4_39AutoVectorizingCopyWithAssumedAlignmentILi128EEEEEEvvEEEEvNT_6ParamsE:
[----:B------:R-:W1:Y:S01]  /*0000*/  LDC R1, c[0x0][0x37c] ;  /* 0x0000df00ff017b82 */ /* 0x000e620000000800 */
[----:B------:R-:W2:Y:S01]  /*0010*/  S2R R79, SR_TID.X ;  /* 0x00000000004f7919 */ /* 0x000ea20000002100 */
[----:B------:R-:W3:Y:S01]  /*0020*/  LDCU.64 UR4, c[0x0][0x890] ;  /* 0x00011200ff0477ac */ /* 0x000ee20008000a00 */
[----:B------:R-:W-:Y:S02]  /*0030*/  PRMT R67, RZ, 0x7610, R67 ;  /* 0x00007610ff437816 */ /* 0x000fe40000000043 */
[----:B------:R-:W-:Y:S01]  /*0040*/  ELECT P5, URZ, PT ;  /* 0x0000000000ff782f */ /* 0x000fe200038a0000 */
[----:B------:R-:W4:Y:S01]  /*0050*/  LDCU.64 UR46, c[0x0][0x358] ;  /* 0x00006b00ff2e77ac */ /* 0x000f220008000a00 */
[----:B---3--:R-:W-:-:S04]  /*0060*/  UISETP.NE.U32.AND UP0, UPT, UR4, URZ, UPT ;  /* 0x000000ff0400728c */ /* 0x008fc8000bf05070 */
[----:B------:R-:W-:Y:S01]  /*0070*/  UISETP.NE.AND.EX UP0, UPT, UR5, URZ, UPT, UP0 ;  /* 0x000000ff0500728c */ /* 0x000fe2000bf05300 */
[----:B--2---:R-:W-:-:S05]  /*0080*/  SHF.R.U32.HI R73, RZ, 0x5, R79 ;  /* 0x00000005ff497819 */ /* 0x004fca000001164f */
[----:B------:R-:W2:Y:S02]  /*0090*/  SHFL.IDX PT, R0, R73, RZ, 0x1f ;  /* 0x00001fff49007589 */ /* 0x000ea400000e0000 */
[----:B--2---:R-:W-:Y:S01]  /*00a0*/  R2UR UR8, R0 ;  /* 0x00000000000872ca */ /* 0x004fe200000e0000 */
[----:B-1--4-:R-:W-:-:S14]  /*00b0*/  BRA.U UP0, `(.L_x_0) ;  /* 0x00000001002c7547 */ /* 0x012fdc000b800000 */
[----:B------:R-:W1:Y:S02]  /*00c0*/  LDCU.64 UR6, c[0x0][0x888] ;  /* 0x00011100ff0677ac */ /* 0x000e640008000a00 */
[----:B-1----:R-:W-:-:S04]  /*00d0*/  UISETP.NE.U32.AND UP0, UPT, UR6, URZ, UPT ;  /* 0x000000ff0600728c */ /* 0x002fc8000bf05070 */
[----:B------:R-:W-:-:S09]  /*00e0*/  UISETP.NE.AND.EX UP0, UPT, UR7, URZ, UPT, UP0 ;  /* 0x000000ff0700728c */ /* 0x000fd2000bf05300 */
[----:B------:R-:W-:Y:S05]  /*00f0*/  BRA.U !UP0, `(.L_x_1) ;  /* 0x0000000108107547 */ /* 0x000fea000b800000 */
[----:B------:R-:W1:Y:S02]  /*0100*/  LDC.64 R2, c[0x0][0x888] ;  /* 0x00022200ff027b82 */ /* 0x000e640000000a00 */
[----:B-1----:R1:W5:Y:S01]  /*0110*/  LDG.E R35, desc[UR46][R2.64] ;  /* 0x0000002e02237981 */ /* 0x002362000c1e1900 */
[----:B------:R-:W-:Y:S01]  /*0120*/  HFMA2 R67, -RZ, RZ, 0, 5.9604644775390625e-08 ;  /* 0x00000001ff437431 */ /* 0x000fe200000001ff */
[----:B------:R-:W-:Y:S05]  /*0130*/  BRA `(.L_x_0) ;  /* 0x00000000000c7947 */ /* 0x000fea0003800000 */
.L_x_1:
[----:B------:R-:W1:Y:S01]  /*0140*/  LDCU UR6, c[0x0][0x880] ;  /* 0x00011000ff0677ac */ /* 0x000e620008000800 */
[----:B------:R-:W-:Y:S01]  /*0150*/  HFMA2 R67, -RZ, RZ, 0, 5.9604644775390625e-08 ;  /* 0x00000001ff437431 */ /* 0x000fe200000001ff */
[----:B-1----:R-:W-:-:S07]  /*0160*/  MOV R35, UR6 ;  /* 0x0000000600237c02 */ /* 0x002fce0008000f00 */
.L_x_0:
[----:B------:R-:W2:Y:S02]  /*0170*/  LDCU.64 UR6, c[0x0][0x8b0] ;  /* 0x00011600ff0677ac */ /* 0x000ea40008000a00 */
[----:B--2---:R-:W-:-:S04]  /*0180*/  UISETP.NE.U32.AND UP0, UPT, UR6, URZ, UPT ;  /* 0x000000ff0600728c */ /* 0x004fc8000bf05070 */
[----:B------:R-:W-:-:S09]  /*0190*/  UISETP.NE.AND.EX UP0, UPT, UR7, URZ, UPT, UP0 ;  /* 0x000000ff0700728c */ /* 0x000fd2000bf05300 */
[----:B------:R-:W-:Y:S05]  /*01a0*/  BRA.U UP0, `(.L_x_2) ;  /* 0x0000000100247547 */ /* 0x000fea000b800000 */
[----:B------:R-:W2:Y:S02]  /*01b0*/  LDCU.64 UR6, c[0x0][0x8a8] ;  /* 0x00011500ff0677ac */ /* 0x000ea40008000a00 */
[----:B--2---:R-:W-:-:S04]  /*01c0*/  UISETP.NE.U32.AND UP0, UPT, UR6, URZ, UPT ;  /* 0x000000ff0600728c */ /* 0x004fc8000bf05070 */
[----:B------:R-:W-:-:S09]  /*01d0*/  UISETP.NE.AND.EX UP0, UPT, UR7, URZ, UPT, UP0 ;  /* 0x000000ff0700728c */ /* 0x000fd2000bf05300 */
[----:B------:R-:W-:Y:S05]  /*01e0*/  BRA.U !UP0, `(.L_x_3) ;  /* 0x00000001080c7547 */ /* 0x000fea000b800000 */
[----:B-1----:R-:W1:Y:S02]  /*01f0*/  LDC.64 R2, c[0x0][0x8a8] ;  /* 0x00022a00ff027b82 */ /* 0x002e640000000a00 */
[----:B-1----:R2:W5:Y:S01]  /*0200*/  LDG.E R33, desc[UR46][R2.64] ;  /* 0x0000002e02217981 */ /* 0x002562000c1e1900 */
[----:B------:R-:W-:Y:S05]  /*0210*/  BRA `(.L_x_2) ;  /* 0x0000000000087947 */ /* 0x000fea0003800000 */
.L_x_3:
[----:B------:R-:W2:Y:S02]  /*0220*/  LDCU UR6, c[0x0][0x8a0] ;  /* 0x00011400ff0677ac */ /* 0x000ea40008000800 */
[----:B--2---:R-:W-:Y:S02]  /*0230*/  MOV R33, UR6 ;  /* 0x0000000600217c02 */ /* 0x004fe40008000f00 */
.L_x_2:
[----:B------:R-:W-:Y:S01]  /*0240*/  IMAD.U32 R0, RZ, RZ, UR8 ;  /* 0x00000008ff007e24 */ /* 0x000fe2000f8e00ff */
[----:B------:R-:W-:Y:S04]  /*0250*/  BSSY.RECONVERGENT B0, `(.L_x_4) ;  /* 0x000000c000007945 */ /* 0x000fe80003800200 */
[C---:B------:R-:W-:Y:S02]  /*0260*/  ISETP.NE.OR P1, PT, R0.reuse, 0x1, !P5 ;  /* 0x000000010000780c */ /* 0x040fe40006f25670 */
[----:B------:R-:W-:-:S11]  /*0270*/  ISETP.NE.OR P0, PT, R0, 0x3, !P5 ;  /* 0x000000030000780c */ /* 0x000fd60006f05670 */
[----:B------:R-:W-:Y:S05]  /*0280*/  @P1 BRA `(.L_x_5) ;  /* 0x0000000000201947 */ /* 0x000fea0003800000 */
[----:B------:R-:W3:Y:S02]  /*0290*/  LDCU.64 UR6, c[0x0][0x348] ;  /* 0x00006900ff0677ac */ /* 0x000ee40008000a00 */
[----:B---3--:R-:W-:Y:S02]  /*02a0*/  UIADD3 UR10, UP1, UPT, UR6, 0x80, URZ ;  /* 0x00000080060a7890 */ /* 0x008fe4000ff3e0ff */
[----:B------:R-:W-:Y:S02]  /*02b0*/  UIADD3 UR6, UP0, UPT, UR6, 0x180, URZ ;  /* 0x0000018006067890 */ /* 0x000fe4000ff1e0ff */
[----:B------:R-:W-:Y:S02]  /*02c0*/  UIADD3.X UR11, UPT, UPT, URZ, UR7, URZ, UP1, !UPT ;  /* 0x00000007ff0b7290 */ /* 0x000fe40008ffe4ff */
[----:B------:R-:W-:-:S07]  /*02d0*/  UIADD3.X UR7, UPT, UPT, URZ, UR7, URZ, UP0, !UPT ;  /* 0x00000007ff077290 */ /* 0x000fce00087fe4ff */
[----:B------:R3:W-:Y:S02]  /*02e0*/  UTMACCTL.PF [UR10] ;  /* 0x000000000a0079b9 */ /* 0x0007e40008040000 */
[----:B------:R3:W-:Y:S02]  /*02f0*/  UTMACCTL.PF [UR6] ;  /* 0x00000000060079b9 */ /* 0x0007e40008040000 */
[----:B---3--:R-:W-:Y:S01]  /*0300*/  NOP ;  /* 0x0000000000007918 */ /* 0x008fe20000000000 */
.L_x_5:
[----:B------:R-:W-:Y:S05]  /*0310*/  BSYNC.RECONVERGENT B0 ;  /* 0x0000000000007941 */ /* 0x000fea0003800200 */
.L_x_4:
[----:B------:R-:W-:Y:S04]  /*0320*/  BSSY.RECONVERGENT B0, `(.L_x_6) ;  /* 0x000000a000007945 */ /* 0x000fe80003800200 */
        /* <DEDUP_REMOVED lines=9> */
.L_x_7:
[----:B------:R-:W-:Y:S05]  /*03c0*/  BSYNC.RECONVERGENT B0 ;  /* 0x0000000000007941 */ /* 0x000fea0003800200 */
.L_x_6:
[----:B------:R-:W3:Y:S01]  /*03d0*/  LDCU.64 UR6, c[0x0][0x888] ;  /* 0x00011100ff0677ac */ /* 0x000ee20008000a00 */
[----:B------:R-:W-:Y:S02]  /*03e0*/  UISETP.EQ.U32.AND UP1, UPT, UR4, URZ, UPT ;  /* 0x000000ff0400728c */ /* 0x000fe4000bf22070 */
[----:B------:R-:W-:Y:S02]  /*03f0*/  UPLOP3.LUT UP2, UPT, UPT, UPT, UPT, 0x80, 0x8 ;  /* 0x000000000008789c */ /* 0x000fe40003f4f070 */
[----:B---3--:R-:W-:-:S04]  /*0400*/  UISETP.NE.U32.AND UP0, UPT, UR6, URZ, UPT ;  /* 0x000000ff0600728c */ /* 0x008fc8000bf05070 */
[----:B------:R-:W-:-:S04]  /*0410*/  UISETP.NE.AND.EX UP0, UPT, UR7, URZ, UPT, UP0 ;  /* 0x000000ff0700728c */ /* 0x000fc8000bf05300 */
[----:B------:R-:W-:-:S04]  /*0420*/  UISETP.EQ.OR.EX UP3, UPT, UR5, URZ, !UP0, UP1 ;  /* 0x000000ff0500728c */ /* 0x000fc8000c762710 */
[----:B------:R-:W-:-:S05]  /*0430*/  UP2UR UR53, UPR, URZ, 0x8 ;  /* 0x00000008ff357883 */ /* 0x000fca0008000000 */
[----:B------:R-:W-:Y:S07]  /*0440*/  BRA.U !UP3, `(.L_x_8) ;  /* 0x000000010b207547 */ /* 0x000fee000b800000 */
[----:B------:R-:W-:Y:S01]  /*0450*/  UISETP.NE.U32.AND UP2, UPT, UR4, URZ, UPT ;  /* 0x000000ff0400728c */ /* 0x000fe2000bf45070 */
[----:B-----5:R-:W-:Y:S01]  /*0460*/  FSETP.NEU.AND P0, PT, R35, RZ, PT ;  /* 0x000000ff2300720b */ /* 0x020fe20003f0d000 */
[----:B------:R-:W-:Y:S02]  /*0470*/  USEL UR4, URZ, 0xffffffff, UP0 ;  /* 0xffffffffff047887 */ /* 0x000fe40008000000 */
[----:B------:R-:W-:-:S10]  /*0480*/  UISETP.NE.AND.EX UP2, UPT, UR5, URZ, UPT, UP2 ;  /* 0x000000ff0500728c */ /* 0x000fd4000bf45320 */
[----:B------:R-:W-:Y:S01]  /*0490*/  VOTEU.ANY UP1, P0 ;  /* 0x0000000000ff7886 */ /* 0x000fe20000020100 */
[----:B------:R-:W-:-:S04]  /*04a0*/  @!UP2 USEL UR4, URZ, 0xffffffff, UP1 ;  /* 0xffffffffff04a887 */ /* 0x000fc80008800000 */
[----:B------:R-:W-:-:S04]  /*04b0*/  ULOP3.LUT UR4, UR4, 0x1, URZ, 0xc0, !UPT ;  /* 0x0000000104047892 */ /* 0x000fc8000f8ec0ff */
[----:B------:R-:W-:-:S11]  /*04c0*/  UISETP.NE.U32.AND UP2, UPT, UR4, 0x1, UPT ;  /* 0x000000010400788c */ /* 0x000fd6000bf45070 */
.L_x_8:
[----:B-12---:R-:W1:Y:S01]  /*04d0*/  SHFL.IDX PT, R2, R73, RZ, 0x1f ;  /* 0x00001fff49027589 */ /* 0x006e6200000e0000 */
[----:B------:R-:W-:-:S04]  /*04e0*/  UISETP.NE.AND UP1, UPT, UR8, 0x2, UPT ;  /* 0x000000020800788c */ /* 0x000fc8000bf25270 */
[----:B------:R-:W-:Y:S01]  /*04f0*/  USEL UR6, URZ, 0x1, UP1 ;  /* 0x00000001ff067887 */ /* 0x000fe20008800000 */
[----:B-1----:R-:W-:-:S13]  /*0500*/  ISETP.NE.AND P0, PT, R2, RZ, PT ;  /* 0x000000ff0200720c */ /* 0x002fda0003f05270 */
[----:B------:R-:W-:Y:S05]  /*0510*/  @P0 BRA `(.L_x_9) ;  /* 0x0000000000500947 */ /* 0x000fea0003800000 */
[----:B------:R-:W1:Y:S01]  /*0520*/  S2UR UR5, SR_CgaCtaId ;  /* 0x00000000000579c3 */ /* 0x000e620000008800 */
[----:B------:R-:W-:Y:S01]  /*0530*/  UMOV UR7, 0x400 ;  /* 0x0000040000077882 */ /* 0x000fe20000000000 */
[----:B------:R-:W-:Y:S01]  /*0540*/  UMOV UR4, 0x1 ;  /* 0x0000000100047882 */ /* 0x000fe20000000000 */
[----:B------:R-:W-:Y:S01]  /*0550*/  ELECT P0, URZ, PT ;  /* 0x0000000000ff782f */ /* 0x000fe20003800000 */
[----:B------:R-:W-:-:S04]  /*0560*/  UIADD3 UR10, UPT, UPT, -UR4, 0x100000, URZ ;  /* 0x00100000040a7890 */ /* 0x000fc8000fffe1ff */
[----:B------:R-:W-:Y:S02]  /*0570*/  USHF.L.U32 UR11, UR10, 0xb, URZ ;  /* 0x0000000b0a0b7899 */ /* 0x000fe400080006ff */
[----:B------:R-:W-:Y:S02]  /*0580*/  USHF.L.U32 UR10, UR10, 0x1, URZ ;  /* 0x000000010a0a7899 */ /* 0x000fe400080006ff */
[----:B-1----:R-:W-:Y:S01]  /*0590*/  ULEA UR5, UR5, UR7, 0x18 ;  /* 0x0000000705057291 */ /* 0x002fe2000f8ec0ff */
[----:B------:R-:W1:Y:S11]  /*05a0*/  FENCE.VIEW.ASYNC.S ;  /* 0x00000000000073c6 */ /* 0x000e760000000000 */
[----:B-1----:R1:W2:Y:S01]  /*05b0*/  SYNCS.EXCH.64 URZ, [UR5], UR10 ;  /* 0x0000000a05ff75b2 */ /* 0x0022a20008000100 */
[----:B------:R1:W3:Y:S01]  /*05c0*/  SYNCS.EXCH.64 URZ, [UR5+0x28], UR10 ;  /* 0x0000280a05ff75b2 */ /* 0x0002e20008000100 */
[----:B------:R1:W4:Y:S01]  /*05d0*/  SYNCS.EXCH.64 URZ, [UR5+0x8], UR10 ;  /* 0x0000080a05ff75b2 */ /* 0x0003220008000100 */
[----:B------:R1:W1:Y:S01]  /*05e0*/  SYNCS.EXCH.64 URZ, [UR5+0x30], UR10 ;  /* 0x0000300a05ff75b2 */ /* 0x0002620008000100 */
[----:B------:R1:W1:Y:S01]  /*05f0*/  SYNCS.EXCH.64 URZ, [UR5+0x10], UR10 ;  /* 0x0000100a05ff75b2 */ /* 0x0002620008000100 */
[----:B------:R1:W1:Y:S01]  /*0600*/  SYNCS.EXCH.64 URZ, [UR5+0x38], UR10 ;  /* 0x0000380a05ff75b2 */ /* 0x0002620008000100 */
[----:B------:R1:W1:Y:S01]  /*0610*/  SYNCS.EXCH.64 URZ, [UR5+0x18], UR10 ;  /* 0x0000180a05ff75b2 */ /* 0x0002620008000100 */
[----:B------:R1:W1:Y:S01]  /*0620*/  SYNCS.EXCH.64 URZ, [UR5+0x40], UR10 ;  /* 0x0000400a05ff75b2 */ /* 0x0002620008000100 */
[----:B------:R1:W1:Y:S01]  /*0630*/  SYNCS.EXCH.64 URZ, [UR5+0x20], UR10 ;  /* 0x0000200a05ff75b2 */ /* 0x0002620008000100 */
[----:B------:R1:W1:Y:S01]  /*0640*/  SYNCS.EXCH.64 URZ, [UR5+0x48], UR10 ;  /* 0x0000480a05ff75b2 */ /* 0x0002620008000100 */
[----:B------:R-:W-:Y:S01]  /*0650*/  NOP ;  /* 0x0000000000007918 */ /* 0x000fe20000000000 */
.L_x_9:
[----:B------:R-:W2:Y:S01]  /*0660*/  SHFL.IDX PT, R2, R73, RZ, 0x1f ;  /* 0x00001fff49027589 */ /* 0x000ea200000e0000 */
[----:B------:R-:W-:Y:S01]  /*0670*/  NOP ;  /* 0x0000000000007918 */ /* 0x000fe20000000000 */
[----:B--2---:R-:W-:-:S13]  /*0680*/  ISETP.NE.AND P0, PT, R2, 0x1, PT ;  /* 0x000000010200780c */ /* 0x004fda0003f05270 */
[----:B------:R-:W-:Y:S05]  /*0690*/  @P0 BRA `(.L_x_10) ;  /* 0x0000000000500947 */ /* 0x000fea0003800000 */
[----:B------:R-:W2:Y:S01]  /*06a0*/  S2UR UR7, SR_CgaCtaId ;  /* 0x00000000000779c3 */ /* 0x000ea20000008800 */
[----:B------:R-:W-:Y:S01]  /*06b0*/  UMOV UR9, 0x400 ;  /* 0x0000040000097882 */ /* 0x000fe20000000000 */
[----:B-1----:R-:W-:Y:S01]  /*06c0*/  UMOV UR5, 0x20 ;  /* 0x0000002000057882 */ /* 0x002fe20000000000 */
[----:B------:R-:W-:Y:S01]  /*06d0*/  UMOV UR4, 0x80 ;  /* 0x0000008000047882 */ /* 0x000fe20000000000 */
[----:B------:R-:W-:-:S04]  /*06e0*/  UIADD3 UR10, UPT, UPT, -UR5, 0x100000, URZ ;  /* 0x00100000050a7890 */ /* 0x000fc8000fffe1ff */
[----:B------:R-:W-:Y:S02]  /*06f0*/  USHF.L.U32 UR11, UR10, 0xb, URZ ;  /* 0x0000000b0a0b7899 */ /* 0x000fe400080006ff */
[----:B------:R-:W-:Y:S02]  /*0700*/  USHF.L.U32 UR10, UR10, 0x1, URZ ;  /* 0x000000010a0a7899 */ /* 0x000fe400080006ff */
[----:B------:R-:W-:-:S04]  /*0710*/  UIADD3 UR4, UPT, UPT, -UR4, 0x100000, URZ ;  /* 0x0010000004047890 */ /* 0x000fc8000fffe1ff */
[----:B------:R-:W-:Y:S02]  /*0720*/  USHF.L.U32 UR5, UR4, 0xb, URZ ;  /* 0x0000000b04057899 */ /* 0x000fe400080006ff */
[----:B------:R-:W-:Y:S01]  /*0730*/  USHF.L.U32 UR4, UR4, 0x1, URZ ;  /* 0x0000000104047899 */ /* 0x000fe200080006ff */
[----:B------:R-:W-:Y:S01]  /*0740*/  ELECT P0, URZ, PT ;  /* 0x0000000000ff782f */ /* 0x000fe20003800000 */
[----:B--2---:R-:W-:Y:S01]  /*0750*/  ULEA UR7, UR7, UR9, 0x18 ;  /* 0x0000000907077291 */ /* 0x004fe2000f8ec0ff */
[----:B------:R-:W1:Y:S11]  /*0760*/  FENCE.VIEW.ASYNC.S ;  /* 0x00000000000073c6 */ /* 0x000e760000000000 */
[----:B-1----:R2:W1:Y:S01]  /*0770*/  SYNCS.EXCH.64 URZ, [UR7+0x50], UR10 ;  /* 0x0000500a07ff75b2 */ /* 0x0024620008000100 */
[----:B------:R2:W1:Y:S01]  /*0780*/  SYNCS.EXCH.64 URZ, [UR7+0x68], UR4 ;  /* 0x0000680407ff75b2 */ /* 0x0004620008000100 */
[----:B------:R2:W1:Y:S01]  /*0790*/  SYNCS.EXCH.64 URZ, [UR7+0x58], UR10 ;  /* 0x0000580a07ff75b2 */ /* 0x0004620008000100 */
[----:B------:R2:W1:Y:S01]  /*07a0*/  SYNCS.EXCH.64 URZ, [UR7+0x70], UR4 ;  /* 0x0000700407ff75b2 */ /* 0x0004620008000100 */
[----:B------:R2:W1:Y:S01]  /*07b0*/  SYNCS.EXCH.64 URZ, [UR7+0x60], UR10 ;  /* 0x0000600a07ff75b2 */ /* 0x0004620008000100 */
[----:B------:R2:W1:Y:S02]  /*07c0*/  SYNCS.EXCH.64 URZ, [UR7+0x78], UR4 ;  /* 0x0000780407ff75b2 */ /* 0x0004640008000100 */
[----:B--2---:R-:W-:Y:S01]  /*07d0*/  NOP ;  /* 0x0000000000007918 */ /* 0x004fe20000000000 */
.L_x_10:
[----:B------:R-:W2:Y:S01]  /*07e0*/  SHFL.IDX PT, R2, R73, RZ, 0x1f ;  /* 0x00001fff49027589 */ /* 0x000ea200000e0000 */
[----:B------:R-:W-:Y:S01]  /*07f0*/  NOP ;  /* 0x0000000000007918 */ /* 0x000fe20000000000 */
[----:B--2---:R-:W-:-:S13]  /*0800*/  ISETP.NE.AND P0, PT, R2, 0x3, PT ;  /* 0x000000030200780c */ /* 0x004fda0003f05270 */
[----:B------:R-:W-:Y:S05]  /*0810*/  @P0 BRA `(.L_x_11) ;  /* 0x0000000000300947 */ /* 0x000fea0003800000 */
[----:B-1----:R-:W1:Y:S01]  /*0820*/  S2UR UR5, SR_CgaCtaId ;  /* 0x00000000000579c3 */ /* 0x002e620000008800 */
        /* <DEDUP_REMOVED lines=8> */
[----:B-1----:R2:W1:Y:S01]  /*08b0*/  SYNCS.EXCH.64 URZ, [UR5+0x80], UR10 ;  /* 0x0000800a05ff75b2 */ /* 0x0024620008000100 */
[----:B------:R2:W1:Y:S02]  /*08c0*/  SYNCS.EXCH.64 URZ, [UR5+0x88], UR10 ;  /* 0x0000880a05ff75b2 */ /* 0x0004640008000100 */
[----:B--2---:R-:W-:Y:S01]  /*08d0*/  NOP ;  /* 0x0000000000007918 */ /* 0x004fe20000000000 */
.L_x_11:
[----:B------:R-:W2:Y:S01]  /*08e0*/  SHFL.IDX PT, R2, R73, RZ, 0x1f ;  /* 0x00001fff49027589 */ /* 0x000ea200000e0000 */
[----:B------:R-:W-:Y:S01]  /*08f0*/  NOP ;  /* 0x0000000000007918 */ /* 0x000fe20000000000 */
[----:B--2---:R-:W-:-:S13]  /*0900*/  ISETP.NE.AND P0, PT, R2, 0x4, PT ;  /* 0x000000040200780c */ /* 0x004fda0003f05270 */
[----:B------:R-:W-:Y:S05]  /*0910*/  @P0 BRA `(.L_x_12) ;  /* 0x00000000004c0947 */ /* 0x000fea0003800000 */
[----:B-1----:R-:W1:Y:S01]  /*0920*/  S2UR UR5, SR_CgaCtaId ;  /* 0x00000000000579c3 */ /* 0x002e620000008800 */
[----:B------:R-:W-:Y:S01]  /*0930*/  UMOV UR9, 0x100 ;  /* 0x0000010000097882 */ /* 0x000fe20000000000 */
[----:B------:R-:W-:Y:S01]  /*0940*/  UMOV UR7, 0x400 ;  /* 0x0000040000077882 */ /* 0x000fe20000000000 */
[----:B------:R-:W-:Y:S01]  /*0950*/  USEL UR9, UR9, 0xe0, UP2 ;  /* 0x000000e009097887 */ /* 0x000fe20009000000 */
[----:B------:R-:W-:Y:S01]  /*0960*/  UMOV UR4, 0x1 ;  /* 0x0000000100047882 */ /* 0x000fe20000000000 */
[----:B------:R-:W-:Y:S01]  /*0970*/  ELECT P0, URZ, PT ;  /* 0x0000000000ff782f */ /* 0x000fe20003800000 */
[----:B------:R-:W-:-:S04]  /*0980*/  UIADD3 UR10, UPT, UPT, -UR4, 0x100000, URZ ;  /* 0x00100000040a7890 */ /* 0x000fc8000fffe1ff */
[----:B------:R-:W-:Y:S02]  /*0990*/  USHF.L.U32 UR11, UR10, 0xb, URZ ;  /* 0x0000000b0a0b7899 */ /* 0x000fe400080006ff */
[----:B------:R-:W-:Y:S02]  /*09a0*/  USHF.L.U32 UR10, UR10, 0x1, URZ ;  /* 0x000000010a0a7899 */ /* 0x000fe400080006ff */
[----:B------:R-:W-:-:S04]  /*09b0*/  UIADD3 UR12, UPT, UPT, -UR9, 0x100000, URZ ;  /* 0x00100000090c7890 */ /* 0x000fc8000fffe1ff */
[----:B------:R-:W-:Y:S02]  /*09c0*/  USHF.L.U32 UR13, UR12, 0xb, URZ ;  /* 0x0000000b0c0d7899 */ /* 0x000fe400080006ff */
[----:B------:R-:W-:Y:S02]  /*09d0*/  USHF.L.U32 UR12, UR12, 0x1, URZ ;  /* 0x000000010c0c7899 */ /* 0x000fe400080006ff */
[----:B-1----:R-:W-:Y:S01]  /*09e0*/  ULEA UR5, UR5, UR7, 0x18 ;  /* 0x0000000705057291 */ /* 0x002fe2000f8ec0ff */
[----:B------:R-:W1:Y:S11]  /*09f0*/  FENCE.VIEW.ASYNC.S ;  /* 0x00000000000073c6 */ /* 0x000e760000000000 */
[----:B-1----:R2:W1:Y:S01]  /*0a00*/  SYNCS.EXCH.64 URZ, [UR5+0x90], UR10 ;  /* 0x0000900a05ff75b2 */ /* 0x0024620008000100 */
[----:B------:R2:W1:Y:S01]  /*0a10*/  SYNCS.EXCH.64 URZ, [UR5+0xa0], UR12 ;  /* 0x0000a00c05ff75b2 */ /* 0x0004620008000100 */
[----:B------:R2:W1:Y:S01]  /*0a20*/  SYNCS.EXCH.64 URZ, [UR5+0x98], UR10 ;  /* 0x0000980a05ff75b2 */ /* 0x0004620008000100 */
[----:B------:R2:W1:Y:S02]  /*0a30*/  SYNCS.EXCH.64 URZ, [UR5+0xa8], UR12 ;  /* 0x0000a80c05ff75b2 */ /* 0x0004640008000100 */
[----:B--2---:R-:W-:Y:S01]  /*0a40*/  NOP ;  /* 0x0000000000007918 */ /* 0x004fe20000000000 */
.L_x_12:
        /* <DEDUP_REMOVED lines=22> */
[----:B------:R2:W1:Y:S01]  /*0bb0*/  SYNCS.EXCH.64 URZ, [UR7+0xe0], UR4 ;  /* 0x0000e00407ff75b2 */ /* 0x0004620008000100 */
[----:B------:R2:W1:Y:S01]  /*0bc0*/  SYNCS.EXCH.64 URZ, [UR7+0xc8], UR10 ;  /* 0x0000c80a07ff75b2 */ /* 0x0004620008000100 */
[----:B------:R2:W1:Y:S02]  /*0bd0*/  SYNCS.EXCH.64 URZ, [UR7+0xe8], UR4 ;  /* 0x0000e80407ff75b2 */ /* 0x0004640008000100 */
[----:B--2---:R-:W-:Y:S01]  /*0be0*/  NOP ;  /* 0x0000000000007918 */ /* 0x004fe20000000000 */
.L_x_13:
        /* <DEDUP_REMOVED lines=18> */
.L_x_14:
[----:B-1----:R-:W1:Y:S01]  /*0d10*/  S2UR UR5, SR_CTAID.X ;  /* 0x00000000000579c3 */ /* 0x002e620000002500 */
[----:B------:R-:W-:-:S05]  /*0d20*/  CS2R.32 R68, SR_CgaSize ;  /* 0x0000000000447805 */ /* 0x000fca0000008a00 */
[----:B------:R-:W-:-:S05]  /*0d30*/  IMAD R68, R68, -0xa0, RZ ;  /* 0xffffff6044447824 */ /* 0x000fca00078e02ff */
[----:B------:R-:W-:-:S14]  /*0d40*/  R2UR UR9, R68 ;  /* 0x00000000440972ca */ /* 0x000fdc00000e0000 */
[----:B------:R-:W2:Y:S01]  /*0d50*/  LDCU UR9, c[0x0][UR9+0x2b0] ;  /* 0x00005600090977ac */ /* 0x000ea20008000800 */
[----:B------:R-:W-:Y:S01]  /*0d60*/  NOP ;  /* 0x0000000000007918 */ /* 0x000fe20000000000 */
[----:B------:R-:W-:-:S05]  /*0d70*/  CS2R.32 R68, SR_CgaSize ;  /* 0x0000000000447805 */ /* 0x000fca0000008a00 */
[----:B------:R-:W-:-:S05]  /*0d80*/  IMAD R68, R68, -0xa0, RZ ;  /* 0xffffff6044447824 */ /* 0x000fca00078e02ff */
[----:B------:R-:W-:-:S14]  /*0d90*/  R2UR UR7, R68 ;  /* 0x00000000440772ca */ /* 0x000fdc00000e0000 */
[----:B------:R-:W3:Y:S01]  /*0da0*/  LDCU UR7, c[0x0][UR7+0x2b4] ;  /* 0x00005680070777ac */ /* 0x000ee20008000800 */
[----:B------:R-:W4:Y:S08]  /*0db0*/  S2UR UR4, SR_CTAID.Y ;  /* 0x00000000000479c3 */ /* 0x000f300000002600 */
[----:B------:R-:W3:Y:S01]  /*0dc0*/  LDC R9, c[0x0][0xb24] ;  /* 0x0002c900ff097b82 */ /* 0x000ee20000000800 */
[----:B-1----:R-:W-:-:S02]  /*0dd0*/  I2FP.F32.U32 R4, UR5 ;  /* 0x0000000500047c45 */ /* 0x002fc40008201000 */
[----:B------:R-:W-:-:S05]  /*0de0*/  CS2R.32 R5, SR_CgaSize ;  /* 0x0000000000057805 */ /* 0x000fca0000008a00 */
[----:B------:R-:W-:-:S06]  /*0df0*/  IMAD R5, R5, -0xa0, RZ ;  /* 0xffffff6005057824 */ /* 0x000fcc00078e02ff */
[----:B------:R-:W1:Y:S01]  /*0e00*/  LDC R5, c[0x0][R5+0x2a0] ;  /* 0x0000a80005057b82 */ /* 0x000e620000000800 */
[----:B------:R-:W-:Y:S01]  /*0e10*/  MOV R21, UR5 ;  /* 0x0000000500157c02 */ /* 0x000fe20008000f00 */
[----:B--2---:R-:W-:Y:S01]  /*0e20*/  FMUL R4, R4, UR9 ;  /* 0x0000000904047c20 */ /* 0x004fe20008400000 */
[----:B----4-:R-:W-:Y:S02]  /*0e30*/  I2FP.F32.U32 R2, UR4 ;  /* 0x0000000400027c45 */ /* 0x010fe40008201000 */
[----:B------:R-:W-:-:S05]  /*0e40*/  CS2R.32 R3, SR_CgaSize ;  /* 0x0000000000037805 */ /* 0x000fca0000008a00 */
[----:B------:R-:W-:-:S06]  /*0e50*/  IMAD R3, R3, -0xa0, RZ ;  /* 0xffffff6003037824 */ /* 0x000fcc00078e02ff */
[----:B------:R-:W2:Y:S01]  /*0e60*/  LDC R3, c[0x0][R3+0x2a4] ;  /* 0x0000a90003037b82 */ /* 0x000ea20000000800 */
[----:B------:R-:W4:Y:S01]  /*0e70*/  F2I.U32.TRUNC.NTZ R68, R4 ;  /* 0x0000000400447305 */ /* 0x000f22000020f000 */
[----:B------:R-:W-:Y:S01]  /*0e80*/  MOV R20, UR4 ;  /* 0x0000000400147c02 */ /* 0x000fe20008000f00 */
[----:B---3--:R-:W-:-:S05]  /*0e90*/  FMUL R2, R2, UR7 ;  /* 0x0000000702027c20 */ /* 0x008fca0008400000 */
[----:B------:R-:W-:Y:S01]  /*0ea0*/  BAR.SYNC.DEFER_BLOCKING 0x0 ;  /* 0x0000000000007b1d */ /* 0x000fe20000010000 */
[----:B------:R-:W-:-:S05]  /*0eb0*/  ISETP.GE.AND P0, PT, R9, 0x1, PT ;  /* 0x000000010900780c */ /* 0x000fca0003f06270 */
[----:B------:R-:W3:Y:S02]  /*0ec0*/  F2I.U32.TRUNC.NTZ R66, R2 ;  /* 0x0000000200427305 */ /* 0x000ee4000020f000 */
[----:B------:R-:W2:Y:S01]  /*0ed0*/  S2UR UR36, SR_CTAID.Z ;  /* 0x00000000002479c3 */ /* 0x000ea20000002700 */
[----:B----4-:R-:W-:-:S05]  /*0ee0*/  IADD3 R68, PT, PT, -R68, RZ, RZ ;  /* 0x000000ff44447210 */ /* 0x010fca0007ffe1ff */
[----:B-1----:R-:W-:Y:S01]  /*0ef0*/  IMAD R68, R5, R68, UR5 ;  /* 0x0000000505447e24 */ /* 0x002fe2000f8e0244 */
[----:B---3--:R-:W-:-:S05]  /*0f00*/  IADD3 R66, PT, PT, -R66, RZ, RZ ;  /* 0x000000ff42427210 */ /* 0x008fca0007ffe1ff */
[----:B--2---:R-:W-:Y:S01]  /*0f10*/  IMAD R66, R3, R66, UR4 ;  /* 0x0000000403427e24 */ /* 0x004fe2000f8e0242 */
[----:B------:R-:W-:Y:S06]  /*0f20*/  @!P0 BRA `(.L_x_15) ;  /* 0x0000000000b88947 */ /* 0x000fec0003800000 */
[----:B------:R-:W1:Y:S01]  /*0f30*/  LDC.64 R4, c[0x0][0xb18] ;  /* 0x0002c600ff047b82 */ /* 0x000e620000000a00 */
[----:B------:R-:W-:-:S07]  /*0f40*/  ISETP.NE.AND P0, PT, R9, 0x1, PT ;  /* 0x000000010900780c */ /* 0x000fce0003f05270 */
[----:B------:R-:W2:Y:S08]  /*0f50*/  LDC R10, c[0x0][0xb0c] ;  /* 0x0002c300ff0a7b82 */ /* 0x000eb00000000800 */
[----:B------:R-:W3:Y:S08]  /*0f60*/  LDC R11, c[0x0][0x370] ;  /* 0x0000dc00ff0b7b82 */ /* 0x000ef00000000800 */
[----:B------:R-:W4:Y:S01]  /*0f70*/  LDC R12, c[0x0][0x374] ;  /* 0x0000dd00ff0c7b82 */ /* 0x000f220000000800 */
[----:B-1----:R-:W-:-:S07]  /*0f80*/  ISETP.NE.AND P1, PT, R4, 0x1, PT ;  /* 0x000000010400780c */ /* 0x002fce0003f25270 */
[----:B------:R-:W3:Y:S01]  /*0f90*/  LDC.64 R6, c[0x0][0xb10] ;  /* 0x0002c400ff067b82 */ /* 0x000ee20000000a00 */
[----:B--2---:R-:W-:-:S07]  /*0fa0*/  ISETP.NE.AND P2, PT, R10, 0x1, PT ;  /* 0x000000010a00780c */ /* 0x004fce0003f45270 */
[----:B------:R-:W1:Y:S08]  /*0fb0*/  LDC R8, c[0x0][0xb20] ;  /* 0x0002c800ff087b82 */ /* 0x000e700000000800 */
[----:B------:R-:W2:Y:S01]  /*0fc0*/  LDC.64 R2, c[0x0][0xb28] ;  /* 0x0002ca00ff027b82 */ /* 0x000ea20000000a00 */
[----:B----4-:R-:W-:-:S04]  /*0fd0*/  IMAD.HI.U32 R13, R12, R5, RZ ;  /* 0x000000050c0d7227 */ /* 0x010fc800078e00ff */
[----:B------:R-:W-:-:S04]  /*0fe0*/  IMAD.HI.U32 R5, R20, R5, RZ ;  /* 0x0000000514057227 */ /* 0x000fc800078e00ff */
[----:B---3--:R-:W-:-:S04]  /*0ff0*/  IMAD.HI.U32 R14, R11, R6, RZ ;  /* 0x000000060b0e7227 */ /* 0x008fc800078e00ff */
[C---:B------:R-:W-:Y:S01]  /*1000*/  IMAD.HI.U32 R16, R21.reuse, R6, RZ ;  /* 0x0000000615107227 */ /* 0x040fe200078e00ff */
[-C--:B------:R-:W-:Y:S02]  /*1010*/  @P2 SHF.R.U32.HI R11, RZ, R7.reuse, R14 ;  /* 0x00000007ff0b2219 */ /* 0x080fe4000001160e */
[-C--:B-1----:R-:W-:Y:S02]  /*1020*/  @P1 SHF.R.U32.HI R12, RZ, R8.reuse, R13 ;  /* 0x00000008ff0c1219 */ /* 0x082fe4000001160d */
[----:B------:R-:W-:Y:S02]  /*1030*/  SHF.R.U32.HI R5, RZ, R8, R5 ;  /* 0x00000008ff057219 */ /* 0x000fe40000011605 */
[----:B------:R-:W-:Y:S02]  /*1040*/  SHF.R.U32.HI R16, RZ, R7, R16 ;  /* 0x00000007ff107219 */ /* 0x000fe40000011610 */
[----:B------:R-:W-:Y:S01]  /*1050*/  SEL R5, R20, R5, !P1 ;  /* 0x0000000514057207 */ /* 0x000fe20004800000 */
[----:B--2---:R-:W-:Y:S01]  /*1060*/  IMAD.HI.U32 R14, R12, R2, RZ ;  /* 0x000000020c0e7227 */ /* 0x004fe200078e00ff */
[----:B------:R-:W-:-:S02]  /*1070*/  SEL R7, R21, R16, !P2 ;  /* 0x0000001015077207 */ /* 0x000fc40005000000 */
[----:B------:R-:W-:Y:S01]  /*1080*/  IADD3 R13, PT, PT, -R5, RZ, RZ ;  /* 0x000000ff050d7210 */ /* 0x000fe20007ffe1ff */
[----:B------:R-:W-:Y:S01]  /*1090*/  IMAD.HI.U32 R6, R11, R2, RZ ;  /* 0x000000020b067227 */ /* 0x000fe200078e00ff */
[----:B------:R-:W-:-:S03]  /*10a0*/  @P0 SHF.R.U32.HI R12, RZ, R3, R14 ;  /* 0x00000003ff0c0219 */ /* 0x000fc6000001160e */
[----:B------:R-:W-:Y:S01]  /*10b0*/  IMAD R13, R4, R13, R20 ;  /* 0x0000000d040d7224 */ /* 0x000fe200078e0214 */
[----:B------:R-:W-:Y:S01]  /*10c0*/  @P0 SHF.R.U32.HI R11, RZ, R3, R6 ;  /* 0x00000003ff0b0219 */ /* 0x000fe20000011606 */
[----:B------:R-:W-:-:S04]  /*10d0*/  IMAD R12, R12, R9, RZ ;  /* 0x000000090c0c7224 */ /* 0x000fc800078e02ff */
[----:B------:R-:W-:Y:S01]  /*10e0*/  IMAD R6, R11, R9, RZ ;  /* 0x000000090b067224 */ /* 0x000fe200078e02ff */
[----:B------:R-:W-:-:S04]  /*10f0*/  ISETP.GE.AND P1, PT, R5, R12, PT ;  /* 0x0000000c0500720c */ /* 0x000fc80003f26270 */
[----:B------:R-:W-:Y:S01]  /*1100*/  ISETP.GE.OR P1, PT, R7, R6, P1 ;  /* 0x000000060700720c */ /* 0x000fe20000f26670 */
[----:B------:R-:W-:-:S05]  /*1110*/  IMAD.HI.U32 R6, R5, R2, RZ ;  /* 0x0000000205067227 */ /* 0x000fca00078e00ff */
[----:B------:R-:W-:-:S04]  /*1120*/  SHF.R.U32.HI R6, RZ, R3, R6 ;  /* 0x00000003ff067219 */ /* 0x000fc80000011606 */
[----:B------:R-:W-:-:S03]  /*1130*/  SEL R6, R5, R6, !P0 ;  /* 0x0000000605067207 */ /* 0x000fc60004000000 */
[----:B------:R-:W-:Y:S01]  /*1140*/  @!P1 IMAD.HI.U32 R8, R7, R2, RZ ;  /* 0x0000000207089227 */ /* 0x000fe200078e00ff */
[----:B------:R-:W-:-:S04]  /*1150*/  IADD3 R2, PT, PT, -R6, RZ, RZ ;  /* 0x000000ff06027210 */ /* 0x000fc80007ffe1ff */
[----:B------:R-:W-:Y:S01]  /*1160*/  @!P1 SHF.R.U32.HI R8, RZ, R3, R8 ;  /* 0x00000003ff089219 */ /* 0x000fe20000011608 */
[----:B------:R-:W-:-:S03]  /*1170*/  IMAD R2, R9, R2, R5 ;  /* 0x0000000209027224 */ /* 0x000fc600078e0205 */
[----:B------:R-:W-:-:S05]  /*1180*/  @!P1 SEL R3, R7, R8, !P0 ;  /* 0x0000000807039207 */ /* 0x000fca0004000000 */
[--C-:B------:R-:W-:Y:S02]  /*1190*/  @!P1 IMAD.IADD R6, R6, 0x1, -R3.reuse ;  /* 0x0000000106069824 */ /* 0x100fe400078e0a03 */
[----:B------:R-:W-:Y:S01]  /*11a0*/  @!P1 IMAD R3, R2, R11, R3 ;  /* 0x0000000b02039224 */ /* 0x000fe200078e0203 */
[----:B------:R-:W-:Y:S01]  /*11b0*/  IADD3 R2, PT, PT, -R7, RZ, RZ ;  /* 0x000000ff07027210 */ /* 0x000fe20007ffe1ff */
[----:B------:R-:W-:Y:S02]  /*11c0*/  @!P1 IMAD R5, R6, R9, R7 ;  /* 0x0000000906059224 */ /* 0x000fe400078e0207 */
[----:B------:R-:W-:Y:S02]  /*11d0*/  @!P1 IMAD.MOV.U32 R7, RZ, RZ, R3 ;  /* 0x000000ffff079224 */ /* 0x000fe400078e0003 */
[----:B------:R-:W-:Y:S02]  /*11e0*/  IMAD R2, R10, R2, R21 ;  /* 0x000000020a027224 */ /* 0x000fe400078e0215 */
[----:B------:R-:W-:-:S02]  /*11f0*/  IMAD R20, R5, R4, R13 ;  /* 0x0000000405147224 */ /* 0x000fc400078e020d */
[----:B------:R-:W-:Y:S02]  /*1200*/  IMAD R21, R7, R10, R2 ;  /* 0x0000000a07157224 */ /* 0x000fe400078e0202 */
.L_x_15:
[----:B------:R-:W1:Y:S01]  /*1210*/  LDCU UR4, c[0x0][0xb30] ;  /* 0x00016600ff0477ac */ /* 0x000e620008000800 */
[----:B------:R-:W2:Y:S08]  /*1220*/  S2UR UR37, SR_CgaCtaId ;  /* 0x00000000002579c3 */ /* 0x000eb00000008800 */
[----:B------:R-:W3:Y:S01]  /*1230*/  LDC R26, c[0x0][0xb24] ;  /* 0x0002c900ff1a7b82 */ /* 0x000ee20000000800 */
[----:B-1----:R-:W-:-:S09]  /*1240*/  UISETP.NE.AND UP1, UPT, UR4, 0x1, UPT ;  /* 0x000000010400788c */ /* 0x002fd2000bf25270 */
[----:B--2---:R-:W-:Y:S05]  /*1250*/  BRA.U UP1, `(.L_x_16) ;  /* 0x0000000101407547 */ /* 0x004fea000b800000 */
[----:B------:R-:W1:Y:S08]  /*1260*/  LDC.64 R4, c[0x0][0xb10] ;  /* 0x0002c400ff047b82 */ /* 0x000e700000000a00 */
[----:B------:R-:W2:Y:S08]  /*1270*/  LDC.64 R2, c[0x0][0xb18] ;  /* 0x0002c600ff027b82 */ /* 0x000eb00000000a00 */
[----:B------:R-:W4:Y:S08]  /*1280*/  LDC R6, c[0x0][0xb20] ;  /* 0x0002c800ff067b82 */ /* 0x000f300000000800 */
[----:B------:R-:W3:Y:S01]  /*1290*/  LDC R8, c[0x0][0xb0c] ;  /* 0x0002c300ff087b82 */ /* 0x000ee20000000800 */
[----:B-1----:R-:W-:-:S05]  /*12a0*/  IMAD.HI.U32 R4, R21, R4, RZ ;  /* 0x0000000415047227 */ /* 0x002fca00078e00ff */
[----:B------:R-:W-:Y:S01]  /*12b0*/  SHF.R.U32.HI R4, RZ, R5, R4 ;  /* 0x00000005ff047219 */ /* 0x000fe20000011604 */
[----:B--2---:R-:W-:Y:S01]  /*12c0*/  IMAD.HI.U32 R3, R20, R3, RZ ;  /* 0x0000000314037227 */ /* 0x004fe200078e00ff */
[----:B------:R-:W-:-:S04]  /*12d0*/  ISETP.NE.AND P0, PT, R2, 0x1, PT ;  /* 0x000000010200780c */ /* 0x000fc80003f05270 */
[----:B----4-:R-:W-:-:S04]  /*12e0*/  SHF.R.U32.HI R3, RZ, R6, R3 ;  /* 0x00000006ff037219 */ /* 0x010fc80000011603 */
[----:B------:R-:W-:Y:S02]  /*12f0*/  SEL R3, R20, R3, !P0 ;  /* 0x0000000314037207 */ /* 0x000fe40004000000 */
[----:B---3--:R-:W-:-:S04]  /*1300*/  ISETP.NE.AND P1, PT, R8, 0x1, PT ;  /* 0x000000010800780c */ /* 0x008fc80003f25270 */
[----:B------:R-:W-:-:S05]  /*1310*/  SEL R4, R21, R4, !P1 ;  /* 0x0000000415047207 */ /* 0x000fca0004800000 */
[----:B------:R-:W-:Y:S02]  /*1320*/  IMAD.IADD R5, R3, 0x1, -R4 ;  /* 0x0000000103057824 */ /* 0x000fe400078e0a04 */
[----:B------:R-:W-:Y:S02]  /*1330*/  IMAD.IADD R3, R4, 0x1, -R3 ;  /* 0x0000000104037824 */ /* 0x000fe400078e0a03 */
[----:B------:R-:W-:Y:S02]  /*1340*/  IMAD R21, R5, R8, R21 ;  /* 0x0000000805157224 */ /* 0x000fe400078e0215 */
[----:B------:R-:W-:-:S07]  /*1350*/  IMAD R20, R3, R2, R20 ;  /* 0x0000000203147224 */ /* 0x000fce00078e0214 */
.L_x_16:
[----:B------:R-:W-:Y:S01]  /*1360*/  BAR.SYNC.DEFER_BLOCKING 0x0 ;  /* 0x0000000000007b1d */ /* 0x000fe20000010000 */
[----:B------:R-:W-:Y:S01]  /*1370*/  UISETP.NE.AND UP1, UPT, UR8, 0x2, UPT ;  /* 0x000000020800788c */ /* 0x000fe2000bf25270 */
[----:B------:R-:W-:Y:S02]  /*1380*/  ISETP.NE.OR P5, PT, R0, 0x2, !P5 ;  /* 0x000000020000780c */ /* 0x000fe40006fa5670 */
[----:B------:R-:W-:-:S06]  /*1390*/  LOP3.LUT R2, R79, 0x1f, RZ, 0xc0, !PT ;  /* 0x0000001f4f027812 */ /* 0x000fcc00078ec0ff */
[----:B------:R-:W-:Y:S05]  /*13a0*/  BRA.U UP1, `(.L_x_17) ;  /* 0x0000001101d47547 */ /* 0x000fea000b800000 */
[----:B------:R-:W1:Y:S01]  /*13b0*/  LDCU UR13, c[0x0][0x38c] ;  /* 0x00007180ff0d77ac */ /* 0x000e620008000800 */
[----:B------:R-:W2:Y:S01]  /*13c0*/  LDC R9, c[0x0][0x370] ;  /* 0x0000dc00ff097b82 */ /* 0x000ea20000000800 */
[----:B------:R-:W-:Y:S01]  /*13d0*/  PLOP3.LUT P1, PT, PT, PT, UP2, 0x80, 0x8 ;  /* 0x000000000008781c */ /* 0x000fe20003f2f028 */
[----:B------:R-:W-:Y:S01]  /*13e0*/  HFMA2 R12, -RZ, RZ, 0, 0 ;  /* 0x00000000ff0c7431 */ /* 0x000fe200000001ff */
[----:B------:R-:W-:Y:S01]  /*13f0*/  ISETP.EQ.OR P4, PT, R2, RZ, P5 ;  /* 0x000000ff0200720c */ /* 0x000fe20002f82670 */
[----:B------:R-:W-:Y:S01]  /*1400*/  IMAD.MOV.U32 R15, RZ, RZ, 0x1 ;  /* 0x00000001ff0f7424 */ /* 0x000fe200078e00ff */
[----:B------:R-:W-:Y:S01]  /*1410*/  PLOP3.LUT P1, PT, P1, PT, PT, 0x8, 0x80 ;  /* 0x000000000080781c */ /* 0x000fe20000f2e170 */
[----:B------:R-:W-:Y:S01]  /*1420*/  IMAD.MOV.U32 R14, RZ, RZ, RZ ;  /* 0x000000ffff0e7224 */ /* 0x000fe200078e00ff */
[----:B------:R-:W-:Y:S01]  /*1430*/  MOV R8, 0x1 ;  /* 0x0000000100087802 */ /* 0x000fe20000000f00 */
[----:B------:R-:W4:Y:S01]  /*1440*/  LDC R0, c[0x0][0x374] ;  /* 0x0000dd00ff007b82 */ /* 0x000f220000000800 */
[----:B------:R-:W-:Y:S01]  /*1450*/  IMAD.MOV.U32 R10, RZ, RZ, RZ ;  /* 0x000000ffff0a7224 */ /* 0x000fe200078e00ff */
[----:B------:R-:W2:Y:S01]  /*1460*/  LDCU.64 UR22, c[0x0][0x348] ;  /* 0x00006900ff1677ac */ /* 0x000ea20008000a00 */
[----:B------:R-:W-:Y:S01]  /*1470*/  UMOV UR6, URZ ;  /* 0x000000ff00067c82 */ /* 0x000fe20008000000 */
[----:B-1----:R-:W-:-:S04]  /*1480*/  UIADD3 UR5, UPT, UPT, UR13, 0x3f, URZ ;  /* 0x0000003f0d057890 */ /* 0x002fc8000fffe0ff */
[----:B------:R-:W-:-:S04]  /*1490*/  USHF.R.S32.HI UR4, URZ, 0x1f, UR5 ;  /* 0x0000001fff047899 */ /* 0x000fc80008011405 */
[----:B------:R-:W-:-:S04]  /*14a0*/  ULEA.HI UR4, UR4, UR5, URZ, 0x6 ;  /* 0x0000000504047291 */ /* 0x000fc8000f8f30ff */
[----:B------:R-:W-:Y:S02]  /*14b0*/  USHF.R.S32.HI UR15, URZ, 0x6, UR4 ;  /* 0x00000006ff0f7899 */ /* 0x000fe40008011404 */
[----:B------:R-:W-:Y:S02]  /*14c0*/  UIADD3 UR4, UPT, UPT, UR13, -0x1, URZ ;  /* 0xffffffff0d047890 */ /* 0x000fe4000fffe0ff */
[----:B------:R-:W-:Y:S02]  /*14d0*/  UISETP.LT.U32.AND UP0, UPT, UR15, 0x5, UPT ;  /* 0x000000050f00788c */ /* 0x000fe4000bf01070 */
[----:B------:R-:W-:Y:S02]  /*14e0*/  UISETP.GE.U32.AND UP1, UPT, UR4, -0x7f, UPT ;  /* 0xffffff810400788c */ /* 0x000fe4000bf26070 */
[----:B------:R-:W-:Y:S02]  /*14f0*/  USEL UR14, UR15, 0x5, UP0 ;  /* 0x000000050f0e7887 */ /* 0x000fe40008000000 */
[----:B------:R-:W-:-:S02]  /*1500*/  UIADD3 UR13, UPT, UPT, UR13, 0x7e, URZ ;  /* 0x0000007e0d0d7890 */ /* 0x000fc4000fffe0ff */
[----:B------:R-:W-:Y:S02]  /*1510*/  UIADD3 UR5, UPT, UPT, UR14, -0x1, URZ ;  /* 0xffffffff0e057890 */ /* 0x000fe4000fffe0ff */
[----:B------:R-:W-:-:S03]  /*1520*/  UIADD3 UR7, UPT, UPT, UR15, -UR14, URZ ;  /* 0x8000000e0f077290 */ /* 0x000fc6000fffe0ff */
[----:B------:R-:W-:-:S04]  /*1530*/  @UP1 UIADD3 UR5, UPT, UPT, UR14, URZ, URZ ;  /* 0x000000ff0e051290 */ /* 0x000fc8000fffe0ff */
[----:B--2---:R-:W-:-:S12]  /*1540*/  UIADD3 UR5, UPT, UPT, UR5, 0x1, URZ ;  /* 0x0000000105057890 */ /* 0x004fd8000fffe0ff */
.L_x_35:
[----:B------:R-:W-:Y:S01]  /*1550*/  UISETP.NE.AND UP0, UPT, UR37, URZ, UPT ;  /* 0x000000ff2500728c */ /* 0x000fe2000bf05270 */
[----:B------:R-:W1:Y:S08]  /*1560*/  S2UR UR37, SR_CgaCtaId ;  /* 0x00000000002579c3 */ /* 0x000e700000008800 */
[----:B------:R-:W-:Y:S05]  /*1570*/  BRA.U UP0, `(.L_x_18) ;  /* 0x0000000100347547 */ /* 0x000fea000b800000 */
[----:B------:R-:W2:Y:S01]  /*1580*/  S2R R2, SR_CgaCtaId ;  /* 0x0000000000027919 */ /* 0x000ea20000008800 */
[----:B------:R-:W-:-:S04]  /*1590*/  MOV R3, 0x400 ;  /* 0x0000040000037802 */ /* 0x000fc80000000f00 */
[----:B--2---:R-:W-:Y:S02]  /*15a0*/  LEA R3, R2, R3, 0x18 ;  /* 0x0000000302037211 */ /* 0x004fe400078ec0ff */
[----:B------:R-:W-:-:S03]  /*15b0*/  SHF.L.U32 R2, R8, 0x1f, RZ ;  /* 0x0000001f08027819 */ /* 0x000fc600000006ff */
[----:B------:R-:W-:-:S04]  /*15c0*/  IMAD R3, R10, 0x8, R3 ;  /* 0x000000080a037824 */ /* 0x000fc800078e0203 */
[----:B------:R-:W2:Y:S02]  /*15d0*/  SYNCS.PHASECHK.TRANS64.TRYWAIT P0, [R3+URZ+0x100], R2 ;  /* 0x00010002030075a7 */ /* 0x000ea400080011ff */
[----:B--2---:R-:W-:Y:S05]  /*15e0*/  @!P0 BRA `(.L_x_19) ;  /* 0x0000005c00888947 */ /* 0x004fea0003800000 */
.L_x_116:
[----:B------:R-:W-:Y:S01]  /*15f0*/  VIADD R10, R10, 0x1 ;  /* 0x000000010a0a7836 */ /* 0x000fe20000000000 */
[----:B------:R2:W-:Y:S04]  /*1600*/  SYNCS.ARRIVE.TRANS64.A1T0 RZ, [R3+URZ+0xf0], RZ ;  /* 0x0000f0ff03ff79a7 */ /* 0x0005e800081000ff */
[----:B------:R-:W-:-:S04]  /*1610*/  ISETP.NE.AND P0, PT, R10, 0x2, PT ;  /* 0x000000020a00780c */ /* 0x000fc80003f05270 */
[----:B------:R-:W-:Y:S02]  /*1620*/  SEL R10, R10, RZ, P0 ;  /* 0x000000ff0a0a7207 */ /* 0x000fe40000000000 */
[----:B--2---:R-:W-:-:S04]  /*1630*/  SEL R3, RZ, 0x1, P0 ;  /* 0x00000001ff037807 */ /* 0x004fc80000000000 */
[----:B------:R-:W-:-:S07]  /*1640*/  LOP3.LUT R8, R8, R3, RZ, 0x3c, !PT ;  /* 0x0000000308087212 */ /* 0x000fce00078e3cff */
.L_x_18:
[----:B------:R-:W-:Y:S01]  /*1650*/  UMOV UR4, 0x400 ;  /* 0x0000040000047882 */ /* 0x000fe20000000000 */
[----:B------:R-:W-:Y:S01]  /*1660*/  SHF.L.U32 R2, R15, 0x1f, RZ ;  /* 0x0000001f0f027819 */ /* 0x000fe200000006ff */
[----:B-1----:R-:W-:Y:S01]  /*1670*/  ULEA UR4, UR37, UR4, 0x18 ;  /* 0x0000000425047291 */ /* 0x002fe2000f8ec0ff */
[----:B------:R-:W-:Y:S01]  /*1680*/  R2UR UR35, R21 ;  /* 0x00000000152372ca */ /* 0x000fe200000e0000 */
[----:B------:R-:W-:Y:S01]  /*1690*/  UISETP.GE.U32.AND UP0, UPT, UR13, 0x7f, UPT ;  /* 0x0000007f0d00788c */ /* 0x000fe2000bf06070 */
[----:B------:R-:W-:Y:S01]  /*16a0*/  R2UR UR19, R20 ;  /* 0x00000000141372ca */ /* 0x000fe200000e0000 */
[----:B------:R-:W-:Y:S01]  /*16b0*/  ULEA UR8, UR6, UR4, 0x3 ;  /* 0x0000000406087291 */ /* 0x000fe2000f8e18ff */
[----:B------:R-:W-:-:S08]  /*16c0*/  UMOV UR29, URZ ;  /* 0x000000ff001d7c82 */ /* 0x000fd00008000000 */
[----:B------:R1:W2:Y:S01]  /*16d0*/  SYNCS.PHASECHK.TRANS64.TRYWAIT P0, [UR8+0x28], R2 ;  /* 0x00002802ff0075a7 */ /* 0x0002a20008001108 */
[----:B------:R-:W-:Y:S02]  /*16e0*/  USHF.L.U32 UR35, UR35, 0x6, URZ ;  /* 0x0000000623237899 */ /* 0x000fe400080006ff */
[----:B------:R-:W-:Y:S01]  /*16f0*/  USHF.L.U32 UR19, UR19, 0x6, URZ ;  /* 0x0000000613137899 */ /* 0x000fe200080006ff */
[----:B------:R-:W-:Y:S11]  /*1700*/  BRA.U !UP0, `(.L_x_20) ;  /* 0x0000000108d47547 */ /* 0x000ff6000b800000 */
[----:B------:R-:W-:Y:S01]  /*1710*/  UMOV UR21, URZ ;  /* 0x000000ff00157c82 */ /* 0x000fe20008000000 */
[----:B------:R-:W-:-:S05]  /*1720*/  UMOV UR42, UR6 ;  /* 0x00000006002a7c82 */ /* 0x000fca0008000000 */
.L_x_25:
[----:B-1----:R-:W-:Y:S01]  /*1730*/  ULEA UR33, UR42, UR4, 0x3 ;  /* 0x000000042a217291 */ /* 0x002fe2000f8e18ff */
[----:B--2---:R-:W-:Y:S01]  /*1740*/  @!P5 MOV R3, 0x8000 ;  /* 0x000080000003d802 */ /* 0x004fe20000000f00 */
[----:B--2---:R-:W-:Y:S10]  /*1750*/  @P0 BRA `(.L_x_21) ;  /* 0x00000000000c0947 */ /* 0x004ff40003800000 */
[----:B------:R-:W-:-:S04]  /*1760*/  SHF.L.U32 R5, R15, 0x1f, RZ ;  /* 0x0000001f0f057819 */ /* 0x000fc800000006ff */
[----:B------:R-:W2:Y:S02]  /*1770*/  SYNCS.PHASECHK.TRANS64.TRYWAIT P0, [UR33+0x28], R5 ;  /* 0x00002805ff0075a7 */ /* 0x000ea40008001121 */
[----:B--2---:R-:W-:Y:S05]  /*1780*/  @!P0 BRA `(.L_x_22) ;  /* 0x0000005c00348947 */ /* 0x004fea0003800000 */
.L_x_21:
[----:B------:R2:W-:Y:S01]  /*1790*/  @!P5 SYNCS.ARRIVE.TRANS64 RZ, [UR33], R3 ;  /* 0x00000003ffffd9a7 */ /* 0x0005e20008000021 */
[----:B------:R-:W-:Y:S04]  /*17a0*/  BSSY.RECONVERGENT B0, `(.L_x_23) ;  /* 0x0000003000007945 */ /* 0x000fe80003800200 */
[----:B------:R-:W-:Y:S05]  /*17b0*/  @P4 BRA `(.L_x_24) ;  /* 0x0000000000044947 */ /* 0x000fea0003800000 */
[----:B------:R-:W-:Y:S05]  /*17c0*/  BPT.TRAP 0x1 ;  /* 0x000000040000795c */ /* 0x000fea0000300000 */
.L_x_24:
[----:B------:R-:W-:Y:S05]  /*17d0*/  BSYNC.RECONVERGENT B0 ;  /* 0x0000000000007941 */ /* 0x000fea0003800200 */
.L_x_23:
[----:B------:R-:W-:Y:S02]  /*17e0*/  UIADD3 UR6, UPT, UPT, UR42, 0x1, URZ ;  /* 0x000000012a067890 */ /* 0x000fe4000fffe0ff */
[----:B------:R-:W-:Y:S02]  /*17f0*/  UIADD3 UR40, UP1, UPT, UR22, 0x80, URZ ;  /* 0x0000008016287890 */ /* 0x000fe4000ff3e0ff */
[----:B------:R-:W-:Y:S02]  /*1800*/  UISETP.NE.AND UP0, UPT, UR6, 0x5, UPT ;  /* 0x000000050600788c */ /* 0x000fe4000bf05270 */
[----:B------:R-:W-:Y:S02]  /*1810*/  USHF.L.U32 UR34, UR21, 0x6, URZ ;  /* 0x0000000615227899 */ /* 0x000fe400080006ff */
[----:B------:R-:W-:Y:S02]  /*1820*/  USEL UR9, URZ, 0x1, UP0 ;  /* 0x00000001ff097887 */ /* 0x000fe40008000000 */
[----:B------:R-:W-:-:S02]  /*1830*/  USEL UR6, UR6, URZ, UP0 ;  /* 0x000000ff06067287 */ /* 0x000fc40008000000 */
[----:B------:R-:W-:Y:S02]  /*1840*/  UIADD3 UR38, UP0, UPT, UR22, 0x180, URZ ;  /* 0x0000018016267890 */ /* 0x000fe4000ff1e0ff */
[----:B------:R-:W-:Y:S01]  /*1850*/  ULEA UR8, UR6, UR4, 0x3 ;  /* 0x0000000406087291 */ /* 0x000fe2000f8e18ff */
[----:B------:R-:W-:Y:S01]  /*1860*/  LOP3.LUT R15, R15, UR9, RZ, 0x3c, !PT ;  /* 0x000000090f0f7c12 */ /* 0x000fe2000f8e3cff */
[----:B------:R-:W-:Y:S02]  /*1870*/  UIADD3.X UR41, UPT, UPT, URZ, UR23, URZ, UP1, !UPT ;  /* 0x00000017ff297290 */ /* 0x000fe40008ffe4ff */
[----:B------:R-:W-:Y:S01]  /*1880*/  UIADD3 UR26, UPT, UPT, UR34, 0x20, URZ ;  /* 0x00000020221a7890 */ /* 0x000fe2000fffe0ff */
[----:B-1----:R-:W-:Y:S01]  /*1890*/  SHF.L.U32 R2, R15, 0x1f, RZ ;  /* 0x0000001f0f027819 */ /* 0x002fe200000006ff */
[----:B------:R-:W-:Y:S01]  /*18a0*/  UIADD3.X UR39, UPT, UPT, URZ, UR23, URZ, UP0, !UPT ;  /* 0x00000017ff277290 */ /* 0x000fe200087fe4ff */
[----:B------:R-:W-:Y:S02]  /*18b0*/  UMOV UR30, 0x0 ;  /* 0x00000000001e7882 */ /* 0x000fe40000000000 */
[----:B------:R1:W1:Y:S01]  /*18c0*/  SYNCS.PHASECHK.TRANS64.TRYWAIT P0, [UR8+0x28], R2 ;  /* 0x00002802ff0075a7 */ /* 0x0002620008001108 */
[----:B------:R-:W-:Y:S01]  /*18d0*/  ULEA UR8, UR42, UR4, 0xe ;  /* 0x000000042a087291 */ /* 0x000fe2000f8e70ff */
[----:B------:R-:W-:Y:S01]  /*18e0*/  UMOV UR31, 0x10000000 ;  /* 0x10000000001f7882 */ /* 0x000fe20000000000 */
[----:B------:R-:W-:-:S02]  /*18f0*/  UMOV UR25, UR33 ;  /* 0x0000002100197c82 */ /* 0x000fc40008000000 */
[----:B------:R-:W-:Y:S02]  /*1900*/  UIADD3 UR32, UPT, UPT, UR8, 0x6800, URZ ;  /* 0x0000680008207890 */ /* 0x000fe4000fffe0ff */
[----:B------:R-:W-:Y:S02]  /*1910*/  UIADD3 UR24, UPT, UPT, UR8, 0x8800, URZ ;  /* 0x0000880008187890 */ /* 0x000fe4000fffe0ff */
[----:B------:R-:W-:Y:S02]  /*1920*/  UIADD3 UR16, UPT, UPT, UR8, 0x1a800, URZ ;  /* 0x0001a80008107890 */ /* 0x000fe4000fffe0ff */
[----:B------:R-:W-:Y:S01]  /*1930*/  UIADD3 UR8, UPT, UPT, UR8, 0x1c800, URZ ;  /* 0x0001c80008087890 */ /* 0x000fe2000fffe0ff */
[----:B------:R-:W-:Y:S01]  /*1940*/  UMOV UR27, UR35 ;  /* 0x00000023001b7c82 */ /* 0x000fe20008000000 */
[----:B------:R-:W-:Y:S01]  /*1950*/  UMOV UR28, UR36 ;  /* 0x00000024001c7c82 */ /* 0x000fe20008000000 */
[----:B------:R-:W-:Y:S01]  /*1960*/  UMOV UR17, UR33 ;  /* 0x0000002100117c82 */ /* 0x000fe20008000000 */
[----:B------:R-:W-:Y:S01]  /*1970*/  UMOV UR20, UR36 ;  /* 0x0000002400147c82 */ /* 0x000fe20008000000 */
[----:B------:R-:W-:Y:S01]  /*1980*/  UMOV UR18, UR34 ;  /* 0x0000002200127c82 */ /* 0x000fe20008000000 */
[----:B------:R1:W-:Y:S01]  /*1990*/  UTMALDG.3D [UR32], [UR40], desc[UR30] ;  /* 0x00001e20280075b4 */ /* 0x0003e20008011000 */
[----:B------:R-:W-:Y:S01]  /*19a0*/  UMOV UR11, UR19 ;  /* 0x00000013000b7c82 */ /* 0x000fe20008000000 */
[----:B------:R-:W-:Y:S01]  /*19b0*/  UMOV UR12, UR36 ;  /* 0x00000024000c7c82 */ /* 0x000fe20008000000 */
[----:B------:R-:W-:Y:S01]  /*19c0*/  UMOV UR9, UR33 ;  /* 0x0000002100097c82 */ /* 0x000fe20008000000 */
[----:B------:R-:W-:Y:S01]  /*19d0*/  UMOV UR10, UR26 ;  /* 0x0000001a000a7c82 */ /* 0x000fe20008000000 */
[----:B------:R-:W-:Y:S01]  /*19e0*/  UIADD3 UR21, UPT, UPT, UR21, 0x1, URZ ;  /* 0x0000000115157890 */ /* 0x000fe2000fffe0ff */
[----:B------:R-:W-:Y:S01]  /*19f0*/  UMOV UR29, UR5 ;  /* 0x00000005001d7c82 */ /* 0x000fe20008000000 */
[----:B------:R1:W-:Y:S02]  /*1a00*/  UTMALDG.3D [UR24], [UR40], desc[UR30] ;  /* 0x00001e18280075b4 */ /* 0x0003e40008011000 */
[----:B------:R-:W-:Y:S01]  /*1a10*/  UISETP.NE.AND UP0, UPT, UR21, UR5, UPT ;  /* 0x000000051500728c */ /* 0x000fe2000bf05270 */
[----:B------:R-:W-:Y:S01]  /*1a20*/  UMOV UR42, UR6 ;  /* 0x00000006002a7c82 */ /* 0x000fe20008000000 */
[----:B------:R1:W-:Y:S01]  /*1a30*/  UTMALDG.3D [UR16], [UR38], desc[UR30] ;  /* 0x00001e10260075b4 */ /* 0x0003e20008011000 */
[----:B------:R1:W-:Y:S06]  /*1a40*/  UTMALDG.3D [UR8], [UR38], desc[UR30] ;  /* 0x00001e08260075b4 */ /* 0x0003ec0008011000 */
[----:B------:R-:W-:Y:S05]  /*1a50*/  BRA.U UP0, `(.L_x_25) ;  /* 0xfffffffd00347547 */ /* 0x000fea000b83ffff */
.L_x_20:
[----:B-1----:R-:W-:Y:S01]  /*1a60*/  ULEA UR8, UR6, UR4, 0x3 ;  /* 0x0000000406087291 */ /* 0x002fe2000f8e18ff */
[----:B------:R-:W-:Y:S01]  /*1a70*/  SHF.L.U32 R2, R15, 0x1f, RZ ;  /* 0x0000001f0f027819 */ /* 0x000fe200000006ff */
[----:B------:R-:W-:Y:S01]  /*1a80*/  @!P1 SYNCS.ARRIVE.TRANS64.A1T0 RZ, [UR4+0x88], RZ ;  /* 0x000088ffffff99a7 */ /* 0x000fe20008100004 */
[----:B------:R-:W-:-:S06]  /*1a90*/  UISETP.GT.AND UP0, UPT, UR15, UR14, UPT ;  /* 0x0000000e0f00728c */ /* 0x000fcc000bf04270 */
[----:B--2---:R1:W2:Y:S03]  /*1aa0*/  SYNCS.PHASECHK.TRANS64.TRYWAIT P0, [UR8+0x28], R2 ;  /* 0x00002802ff0075a7 */ /* 0x0042a60008001108 */
[----:B------:R-:W-:Y:S05]  /*1ab0*/  BRA.U !UP0, `(.L_x_26) ;  /* 0x0000000108d07547 */ /* 0x000fea000b800000 */
[----:B------:R-:W-:Y:S01]  /*1ac0*/  UIADD3 UR21, UPT, UPT, UR7, UR29, URZ ;  /* 0x0000001d07157290 */ /* 0x000fe2000fffe0ff */
[----:B------:R-:W-:-:S11]  /*1ad0*/  UMOV UR42, UR6 ;  /* 0x00000006002a7c82 */ /* 0x000fd60008000000 */
.L_x_31:
[----:B-1----:R-:W-:Y:S01]  /*1ae0*/  ULEA UR33, UR42, UR4, 0x3 ;  /* 0x000000042a217291 */ /* 0x002fe2000f8e18ff */
[----:B--2---:R-:W-:Y:S01]  /*1af0*/  @!P5 MOV R3, 0x8000 ;  /* 0x000080000003d802 */ /* 0x004fe20000000f00 */
[----:B--2---:R-:W-:Y:S10]  /*1b00*/  @P0 BRA `(.L_x_27) ;  /* 0x00000000000c0947 */ /* 0x004ff40003800000 */
[----:B------:R-:W-:-:S04]  /*1b10*/  SHF.L.U32 R5, R15, 0x1f, RZ ;  /* 0x0000001f0f057819 */ /* 0x000fc800000006ff */
[----:B------:R-:W2:Y:S02]  /*1b20*/  SYNCS.PHASECHK.TRANS64.TRYWAIT P0, [UR33+0x28], R5 ;  /* 0x00002805ff0075a7 */ /* 0x000ea40008001121 */
[----:B--2---:R-:W-:Y:S05]  /*1b30*/  @!P0 BRA `(.L_x_28) ;  /* 0x0000005800608947 */ /* 0x004fea0003800000 */
.L_x_27:
[----:B------:R2:W-:Y:S01]  /*1b40*/  @!P5 SYNCS.ARRIVE.TRANS64 RZ, [UR33], R3 ;  /* 0x00000003ffffd9a7 */ /* 0x0005e20008000021 */
[----:B------:R-:W-:Y:S04]  /*1b50*/  BSSY.RECONVERGENT B0, `(.L_x_29) ;  /* 0x0000003000007945 */ /* 0x000fe80003800200 */
[----:B------:R-:W-:Y:S05]  /*1b60*/  @P4 BRA `(.L_x_30) ;  /* 0x0000000000044947 */ /* 0x000fea0003800000 */
[----:B------:R-:W-:Y:S05]  /*1b70*/  BPT.TRAP 0x1 ;  /* 0x000000040000795c */ /* 0x000fea0000300000 */
.L_x_30:
[----:B------:R-:W-:Y:S05]  /*1b80*/  BSYNC.RECONVERGENT B0 ;  /* 0x0000000000007941 */ /* 0x000fea0003800200 */
.L_x_29:
        /* <DEDUP_REMOVED lines=31> */
[----:B------:R-:W-:Y:S01]  /*1d80*/  UMOV UR10, UR26 ;  /* 0x0000001a000a7c82 */ /* 0x000fe20008000000 */
[----:B------:R-:W-:Y:S01]  /*1d90*/  UIADD3 UR29, UPT, UPT, UR29, 0x1, URZ ;  /* 0x000000011d1d7890 */ /* 0x000fe2000fffe0ff */
[----:B------:R1:W-:Y:S01]  /*1da0*/  UTMALDG.3D [UR24], [UR40], desc[UR30] ;  /* 0x00001e18280075b4 */ /* 0x0003e20008011000 */
[----:B------:R-:W-:-:S02]  /*1db0*/  UMOV UR42, UR6 ;  /* 0x00000006002a7c82 */ /* 0x000fc40008000000 */
[----:B------:R-:W-:Y:S01]  /*1dc0*/  UISETP.NE.AND UP0, UPT, UR29, UR21, UPT ;  /* 0x000000151d00728c */ /* 0x000fe2000bf05270 */
[----:B------:R1:W-:Y:S01]  /*1dd0*/  UTMALDG.3D [UR16], [UR38], desc[UR30] ;  /* 0x00001e10260075b4 */ /* 0x0003e20008011000 */
[----:B------:R1:W-:Y:S07]  /*1de0*/  UTMALDG.3D [UR8], [UR38], desc[UR30] ;  /* 0x00001e08260075b4 */ /* 0x0003ee0008011000 */
[----:B------:R-:W-:Y:S05]  /*1df0*/  BRA.U UP0, `(.L_x_31) ;  /* 0xfffffffd00387547 */ /* 0x000fea000b83ffff */
.L_x_26:
[----:B-1----:R-:W-:Y:S01]  /*1e00*/  LEA R2, R14, UR4, 0x3 ;  /* 0x000000040e027c11 */ /* 0x002fe2000f8e18ff */
[----:B------:R-:W-:Y:S01]  /*1e10*/  NOP ;  /* 0x0000000000007918 */ /* 0x000fe20000000000 */
[----:B--2---:R-:W-:Y:S02]  /*1e20*/  SHF.L.U32 R3, R12, 0x1f, RZ ;  /* 0x0000001f0c037819 */ /* 0x004fe400000006ff */
[----:B------:R-:W-:Y:S02]  /*1e30*/  LEA R4, R14, UR4, 0x4 ;  /* 0x000000040e047c11 */ /* 0x000fe4000f8e20ff */
[----:B------:R-:W1:Y:S02]  /*1e40*/  SYNCS.PHASECHK.TRANS64.TRYWAIT P0, [R2+URZ+0x90], R3 ;  /* 0x00009003020075a7 */ /* 0x000e6400080011ff */
[----:B-1----:R-:W-:Y:S05]  /*1e50*/  @!P0 BRA `(.L_x_32) ;  /* 0x0000005400b08947 */ /* 0x002fea0003800000 */
.L_x_119:
[----:B------:R-:W2:Y:S01]  /*1e60*/  LDS.128 R4, [R4+0x120] ;  /* 0x0001200004047984 */ /* 0x000ea20000000c00 */
[----:B---3--:R-:W-:Y:S01]  /*1e70*/  ISETP.GE.AND P0, PT, R26, 0x1, PT ;  /* 0x000000011a00780c */ /* 0x008fe20003f06270 */
[----:B-1----:R-:W-:Y:S01]  /*1e80*/  VIADD R2, R2, 0xa0 ;  /* 0x000000a002027836 */ /* 0x002fe20000000000 */
[----:B------:R-:W-:Y:S01]  /*1e90*/  @!PT LDS RZ, [RZ] ;  /* 0x00000000fffff984 */ /* 0x000fe20000000800 */
[----:B------:R-:W-:Y:S01]  /*1ea0*/  @!PT LDS RZ, [RZ] ;  /* 0x00000000fffff984 */ /* 0x000fe20000000800 */
[----:B------:R-:W-:Y:S01]  /*1eb0*/  @!PT LDS RZ, [RZ] ;  /* 0x00000000fffff984 */ /* 0x000fe20000000800 */
[----:B------:R-:W-:Y:S01]  /*1ec0*/  @!PT LDS RZ, [RZ] ;  /* 0x00000000fffff984 */ /* 0x000fe20000000800 */
[----:B------:R1:W-:Y:S06]  /*1ed0*/  MEMBAR.ALL.CTA ;  /* 0x0000000000007992 */ /* 0x0003ec0000008000 */
[----:B-1----:R-:W1:Y:S01]  /*1ee0*/  FENCE.VIEW.ASYNC.S ;  /* 0x00000000000073c6 */ /* 0x002e620000000000 */
[----:B------:R-:W-:-:S04]  /*1ef0*/  PRMT R2, RZ, 0x654, R2 ;  /* 0x00000654ff027816 */ /* 0x000fc80000000002 */
[----:B-1----:R1:W-:Y:S01]  /*1f00*/  SYNCS.ARRIVE.TRANS64.RED.A1T0 RZ, [R2+URZ], RZ ;  /* 0x000000ff02ff79a7 */ /* 0x0023e200081004ff */
[----:B--2---:R-:W-:-:S13]  /*1f10*/  LOP3.LUT P2, RZ, R6, 0x1, RZ, 0xc0, !PT ;  /* 0x0000000106ff7812 */ /* 0x004fda000784c0ff */
[----:B------:R-:W-:Y:S01]  /*1f20*/  @P2 SHF.R.U32.HI R3, RZ, 0x10, R5 ;  /* 0x00000010ff032819 */ /* 0x000fe20000011605 */
[----:B------:R-:W-:Y:S01]  /*1f30*/  VOTEU.ANY UP0, P2 ;  /* 0x0000000000ff7886 */ /* 0x000fe20001000100 */
[----:B------:R-:W-:Y:S02]  /*1f40*/  @P2 MOV R13, R4 ;  /* 0x00000004000d2202 */ /* 0x000fe40000000f00 */
[----:B------:R-:W-:Y:S02]  /*1f50*/  @P2 R2UR.BROADCAST UR8, R3 ;  /* 0x00000000030822ca */ /* 0x000fe400008e0000 */
[----:B------:R-:W-:-:S11]  /*1f60*/  @P2 LOP3.LUT R11, R5, 0xffff, RZ, 0xc0, !PT ;  /* 0x0000ffff050b2812 */ /* 0x000fd600078ec0ff */
[----:B------:R-:W-:Y:S01]  /*1f70*/  @UP0 UMOV UR36, UR8 ;  /* 0x0000000800240c82 */ /* 0x000fe20008000000 */
[----:B-1----:R-:W-:Y:S05]  /*1f80*/  @!P0 BRA `(.L_x_33) ;  /* 0x0000000000b88947 */ /* 0x002fea0003800000 */
[----:B------:R-:W4:Y:S01]  /*1f90*/  LDC.64 R4, c[0x0][0xb18] ;  /* 0x0002c600ff047b82 */ /* 0x000f220000000a00 */
[----:B------:R-:W-:-:S07]  /*1fa0*/  ISETP.NE.AND P3, PT, R26, 0x1, PT ;  /* 0x000000011a00780c */ /* 0x000fce0003f65270 */
[----:B------:R-:W1:Y:S08]  /*1fb0*/  LDC.64 R6, c[0x0][0xb10] ;  /* 0x0002c400ff067b82 */ /* 0x000e700000000a00 */
[----:B------:R-:W2:Y:S08]  /*1fc0*/  LDC R16, c[0x0][0xb20] ;  /* 0x0002c800ff107b82 */ /* 0x000eb00000000800 */
[----:B------:R-:W3:Y:S01]  /*1fd0*/  LDC R18, c[0x0][0xb0c] ;  /* 0x0002c300ff127b82 */ /* 0x000ee20000000800 */
[----:B----4-:R-:W-:Y:S01]  /*1fe0*/  IMAD.HI.U32 R17, R0, R5, RZ ;  /* 0x0000000500117227 */ /* 0x010fe200078e00ff */
[----:B------:R-:W-:-:S03]  /*1ff0*/  ISETP.NE.AND P0, PT, R4, 0x1, PT ;  /* 0x000000010400780c */ /* 0x000fc60003f05270 */
[----:B------:R-:W-:-:S03]  /*2000*/  IMAD.HI.U32 R5, R11, R5, RZ ;  /* 0x000000050b057227 */ /* 0x000fc600078e00ff */
[----:B------:R-:W4:Y:S01]  /*2010*/  LDC.64 R2, c[0x0][0xb28] ;  /* 0x0002ca00ff027b82 */ /* 0x000f220000000a00 */
[----:B-1----:R-:W-:-:S04]  /*2020*/  IMAD.HI.U32 R20, R9, R6, RZ ;  /* 0x0000000609147227 */ /* 0x002fc800078e00ff */
[----:B------:R-:W-:Y:S01]  /*2030*/  IMAD.HI.U32 R22, R13, R6, RZ ;  /* 0x000000060d167227 */ /* 0x000fe200078e00ff */
[----:B------:R-:W-:Y:S02]  /*2040*/  SHF.R.U32.HI R20, RZ, R7, R20 ;  /* 0x00000007ff147219 */ /* 0x000fe40000011614 */
[-C--:B--2---:R-:W-:Y:S02]  /*2050*/  SHF.R.U32.HI R17, RZ, R16.reuse, R17 ;  /* 0x00000010ff117219 */ /* 0x084fe40000011611 */
[----:B------:R-:W-:Y:S02]  /*2060*/  SHF.R.U32.HI R16, RZ, R16, R5 ;  /* 0x00000010ff107219 */ /* 0x000fe40000011605 */
[----:B------:R-:W-:Y:S02]  /*2070*/  SEL R17, R0, R17, !P0 ;  /* 0x0000001100117207 */ /* 0x000fe40004000000 */
[----:B------:R-:W-:Y:S02]  /*2080*/  SHF.R.U32.HI R22, RZ, R7, R22 ;  /* 0x00000007ff167219 */ /* 0x000fe40000011616 */
[----:B---3--:R-:W-:-:S02]  /*2090*/  ISETP.NE.AND P1, PT, R18, 0x1, PT ;  /* 0x000000011200780c */ /* 0x008fc40003f25270 */
[----:B------:R-:W-:Y:S02]  /*20a0*/  SEL R5, R11, R16, !P0 ;  /* 0x000000100b057207 */ /* 0x000fe40004000000 */
[----:B------:R-:W-:Y:S02]  /*20b0*/  SEL R19, R9, R20, !P1 ;  /* 0x0000001409137207 */ /* 0x000fe40004800000 */
[----:B------:R-:W-:Y:S01]  /*20c0*/  SEL R7, R13, R22, !P1 ;  /* 0x000000160d077207 */ /* 0x000fe20004800000 */
[----:B----4-:R-:W-:-:S04]  /*20d0*/  IMAD.HI.U32 R20, R17, R2, RZ ;  /* 0x0000000211147227 */ /* 0x010fc800078e00ff */
[----:B------:R-:W-:Y:S01]  /*20e0*/  IMAD.HI.U32 R6, R19, R2, RZ ;  /* 0x0000000213067227 */ /* 0x000fe200078e00ff */
[----:B------:R-:W-:-:S04]  /*20f0*/  @P3 SHF.R.U32.HI R17, RZ, R3, R20 ;  /* 0x00000003ff113219 */ /* 0x000fc80000011614 */
        /* <DEDUP_REMOVED lines=8> */
[----:B------:R-:W-:-:S04]  /*2180*/  @!P0 IMAD.HI.U32 R16, R7, R2, RZ ;  /* 0x0000000207108227 */ /* 0x000fc800078e00ff */
[----:B------:R-:W-:Y:S01]  /*2190*/  IMAD.MOV R2, RZ, RZ, -R6 ;  /* 0x000000ffff027224 */ /* 0x000fe200078e0a06 */
[----:B------:R-:W-:-:S03]  /*21a0*/  @!P0 SHF.R.U32.HI R16, RZ, R3, R16 ;  /* 0x00000003ff108219 */ /* 0x000fc60000011610 */
[----:B------:R-:W-:Y:S01]  /*21b0*/  IMAD R2, R26, R2, R5 ;  /* 0x000000021a027224 */ /* 0x000fe200078e0205 */
[----:B------:R-:W-:Y:S02]  /*21c0*/  @!P0 SEL R3, R7, R16, !P3 ;  /* 0x0000001007038207 */ /* 0x000fe40005800000 */
[----:B------:R-:W-:-:S03]  /*21d0*/  IADD3 R16, PT, PT, -R5, RZ, RZ ;  /* 0x000000ff05107210 */ /* 0x000fc60007ffe1ff */
[--C-:B------:R-:W-:Y:S02]  /*21e0*/  @!P0 IMAD.IADD R6, R6, 0x1, -R3.reuse ;  /* 0x0000000106068824 */ /* 0x100fe400078e0a03 */
[----:B------:R-:W-:Y:S01]  /*21f0*/  @!P0 IMAD R3, R2, R19, R3 ;  /* 0x0000001302038224 */ /* 0x000fe200078e0203 */
[----:B------:R-:W-:Y:S01]  /*2200*/  IADD3 R2, PT, PT, -R7, RZ, RZ ;  /* 0x000000ff07027210 */ /* 0x000fe20007ffe1ff */
[----:B------:R-:W-:Y:S02]  /*2210*/  @!P0 IMAD R5, R26, R6, R7 ;  /* 0x000000061a058224 */ /* 0x000fe400078e0207 */
[----:B------:R-:W-:Y:S02]  /*2220*/  IMAD R11, R4, R16, R11 ;  /* 0x00000010040b7224 */ /* 0x000fe400078e020b */
[----:B------:R-:W-:Y:S02]  /*2230*/  @!P0 IMAD.MOV.U32 R7, RZ, RZ, R3 ;  /* 0x000000ffff078224 */ /* 0x000fe400078e0003 */
[----:B------:R-:W-:-:S02]  /*2240*/  IMAD R2, R18, R2, R13 ;  /* 0x0000000212027224 */ /* 0x000fc400078e020d */
[----:B------:R-:W-:Y:S02]  /*2250*/  IMAD R11, R5, R4, R11 ;  /* 0x00000004050b7224 */ /* 0x000fe400078e020b */
[----:B------:R-:W-:Y:S02]  /*2260*/  IMAD R13, R7, R18, R2 ;  /* 0x00000012070d7224 */ /* 0x000fe400078e0202 */
.L_x_33:
[----:B------:R-:W1:Y:S02]  /*2270*/  LDCU UR8, c[0x0][0xb30] ;  /* 0x00016600ff0877ac */ /* 0x000e640008000800 */
[----:B-1----:R-:W-:-:S09]  /*2280*/  UISETP.NE.AND UP0, UPT, UR8, 0x1, UPT ;  /* 0x000000010800788c */ /* 0x002fd2000bf05270 */
[----:B------:R-:W-:Y:S05]  /*2290*/  BRA.U UP0, `(.L_x_34) ;  /* 0x0000000100407547 */ /* 0x000fea000b800000 */
[----:B------:R-:W1:Y:S08]  /*22a0*/  LDC.64 R4, c[0x0][0xb10] ;  /* 0x0002c400ff047b82 */ /* 0x000e700000000a00 */
[----:B------:R-:W2:Y:S08]  /*22b0*/  LDC.64 R2, c[0x0][0xb18] ;  /* 0x0002c600ff027b82 */ /* 0x000eb00000000a00 */
[----:B------:R-:W3:Y:S08]  /*22c0*/  LDC R6, c[0x0][0xb20] ;  /* 0x0002c800ff067b82 */ /* 0x000ef00000000800 */
[----:B------:R-:W4:Y:S01]  /*22d0*/  LDC R16, c[0x0][0xb0c] ;  /* 0x0002c300ff107b82 */ /* 0x000f220000000800 */
[----:B-1----:R-:W-:-:S05]  /*22e0*/  IMAD.HI.U32 R4, R13, R4, RZ ;  /* 0x000000040d047227 */ /* 0x002fca00078e00ff */
[----:B------:R-:W-:Y:S01]  /*22f0*/  SHF.R.U32.HI R4, RZ, R5, R4 ;  /* 0x00000005ff047219 */ /* 0x000fe20000011604 */
[----:B--2---:R-:W-:Y:S01]  /*2300*/  IMAD.HI.U32 R3, R11, R3, RZ ;  /* 0x000000030b037227 */ /* 0x004fe200078e00ff */
[----:B------:R-:W-:-:S04]  /*2310*/  ISETP.NE.AND P0, PT, R2, 0x1, PT ;  /* 0x000000010200780c */ /* 0x000fc80003f05270 */
[----:B---3--:R-:W-:-:S04]  /*2320*/  SHF.R.U32.HI R6, RZ, R6, R3 ;  /* 0x00000006ff067219 */ /* 0x008fc80000011603 */
[----:B------:R-:W-:Y:S02]  /*2330*/  SEL R3, R11, R6, !P0 ;  /* 0x000000060b037207 */ /* 0x000fe40004000000 */
[----:B----4-:R-:W-:-:S04]  /*2340*/  ISETP.NE.AND P1, PT, R16, 0x1, PT ;  /* 0x000000011000780c */ /* 0x010fc80003f25270 */
[----:B------:R-:W-:-:S05]  /*2350*/  SEL R4, R13, R4, !P1 ;  /* 0x000000040d047207 */ /* 0x000fca0004800000 */
[----:B------:R-:W-:Y:S02]  /*2360*/  IMAD.IADD R5, R3, 0x1, -R4 ;  /* 0x0000000103057824 */ /* 0x000fe400078e0a04 */
[----:B------:R-:W-:Y:S02]  /*2370*/  IMAD.IADD R3, R4, 0x1, -R3 ;  /* 0x0000000104037824 */ /* 0x000fe400078e0a03 */
[----:B------:R-:W-:Y:S02]  /*2380*/  IMAD R13, R5, R16, R13 ;  /* 0x00000010050d7224 */ /* 0x000fe400078e020d */
[----:B------:R-:W-:-:S07]  /*2390*/  IMAD R11, R3, R2, R11 ;  /* 0x00000002030b7224 */ /* 0x000fce00078e020b */
.L_x_34:
[----:B------:R-:W-:Y:S01]  /*23a0*/  VIADD R14, R14, 0x1 ;  /* 0x000000010e0e7836 */ /* 0x000fe20000000000 */
[----:B------:R-:W-:Y:S01]  /*23b0*/  PLOP3.LUT P1, PT, PT, PT, PT, 0x80, 0x8 ;  /* 0x000000000008781c */ /* 0x000fe20003f2f070 */
[----:B------:R-:W-:Y:S02]  /*23c0*/  IMAD.IADD R21, R13, 0x1, R68 ;  /* 0x000000010d157824 */ /* 0x000fe400078e0244 */
[----:B------:R-:W-:Y:S01]  /*23d0*/  IMAD.IADD R20, R11, 0x1, R66 ;  /* 0x000000010b147824 */ /* 0x000fe200078e0242 */
[----:B------:R-:W-:-:S04]  /*23e0*/  ISETP.NE.AND P0, PT, R14, 0x2, PT ;  /* 0x000000020e00780c */ /* 0x000fc80003f05270 */
[----:B------:R-:W-:Y:S02]  /*23f0*/  SEL R3, RZ, 0x1, P0 ;  /* 0x00000001ff037807 */ /* 0x000fe40000000000 */
[----:B------:R-:W-:Y:S02]  /*2400*/  SEL R14, R14, RZ, P0 ;  /* 0x000000ff0e0e7207 */ /* 0x000fe40000000000 */
[----:B------:R-:W-:Y:S01]  /*2410*/  LOP3.LUT R12, R12, R3, RZ, 0x3c, !PT ;  /* 0x000000030c0c7212 */ /* 0x000fe200078e3cff */
[----:B------:R-:W-:Y:S06]  /*2420*/  @P2 BRA `(.L_x_35) ;  /* 0xfffffff000482947 */ /* 0x000fec000383ffff */
[----:B------:R-:W-:Y:S01]  /*2430*/  UIADD3 UR4, UPT, UPT, UR4, 0x28, URZ ;  /* 0x0000002804047890 */ /* 0x000fe2000fffe0ff */
[----:B------:R-:W-:-:S03]  /*2440*/  SHF.L.U32 R3, R15, 0x1f, RZ ;  /* 0x0000001f0f037819 */ /* 0x000fc600000006ff */
[----:B------:R-:W-:-:S09]  /*2450*/  ULEA UR5, UR6, UR4, 0x3 ;  /* 0x0000000406057291 */ /* 0x000fd2000f8e18ff */
[----:B------:R-:W1:Y:S02]  /*2460*/  SYNCS.PHASECHK.TRANS64.TRYWAIT P0, [UR5], R3 ;  /* 0x00000003ff0075a7 */ /* 0x000e640008001105 */
[----:B-1----:R-:W-:Y:S05]  /*2470*/  @!P0 BRA `(.L_x_36) ;  /* 0x00000050003c8947 */ /* 0x002fea0003800000 */
.L_x_121:
[----:B------:R-:W-:-:S04]  /*2480*/  UIADD3 UR6, UPT, UPT, UR6, 0x1, URZ ;  /* 0x0000000106067890 */ /* 0x000fc8000fffe0ff */
[----:B------:R-:W-:-:S04]  /*2490*/  UISETP.NE.AND UP0, UPT, UR6, 0x5, UPT ;  /* 0x000000050600788c */ /* 0x000fc8000bf05270 */
[----:B------:R-:W-:Y:S02]  /*24a0*/  USEL UR7, URZ, 0x1, UP0 ;  /* 0x00000001ff077887 */ /* 0x000fe40008000000 */
[----:B------:R-:W-:-:S04]  /*24b0*/  USEL UR6, UR6, URZ, UP0 ;  /* 0x000000ff06067287 */ /* 0x000fc80008000000 */
[----:B------:R-:W-:Y:S01]  /*24c0*/  ULEA UR5, UR6, UR4, 0x3 ;  /* 0x0000000406057291 */ /* 0x000fe2000f8e18ff */
[----:B------:R-:W-:-:S04]  /*24d0*/  LOP3.LUT R2, R15, UR7, RZ, 0x3c, !PT ;  /* 0x000000070f027c12 */ /* 0x000fc8000f8e3cff */
[----:B-1----:R-:W-:-:S04]  /*24e0*/  SHF.L.U32 R3, R2, 0x1f, RZ ;  /* 0x0000001f02037819 */ /* 0x002fc800000006ff */
[----:B------:R-:W1:Y:S02]  /*24f0*/  SYNCS.PHASECHK.TRANS64.TRYWAIT P0, [UR5], R3 ;  /* 0x00000003ff0075a7 */ /* 0x000e640008001105 */
[----:B-1----:R-:W-:Y:S05]  /*2500*/  @!P0 BRA `(.L_x_37) ;  /* 0x0000005000308947 */ /* 0x002fea0003800000 */
.L_x_123:
        /* <DEDUP_REMOVED lines=9> */
.L_x_125:
        /* <DEDUP_REMOVED lines=9> */
.L_x_127:
[----:B------:R-:W-:-:S04]  /*2630*/  UIADD3 UR6, UPT, UPT, UR6, 0x1, URZ ;  /* 0x0000000106067890 */ /* 0x000fc8000fffe0ff */
[----:B------:R-:W-:-:S04]  /*2640*/  UISETP.NE.AND UP0, UPT, UR6, 0x5, UPT ;  /* 0x000000050600788c */ /* 0x000fc8000bf05270 */
[----:B------:R-:W-:Y:S02]  /*2650*/  USEL UR5, URZ, 0x1, UP0 ;  /* 0x00000001ff057887 */ /* 0x000fe40008000000 */
[----:B------:R-:W-:-:S04]  /*2660*/  USEL UR6, UR6, URZ, UP0 ;  /* 0x000000ff06067287 */ /* 0x000fc80008000000 */
[----:B------:R-:W-:Y:S01]  /*2670*/  ULEA UR6, UR6, UR4, 0x3 ;  /* 0x0000000406067291 */ /* 0x000fe2000f8e18ff */
[----:B-1----:R-:W-:-:S04]  /*2680*/  LOP3.LUT R3, R2, UR5, RZ, 0x3c, !PT ;  /* 0x0000000502037c12 */ /* 0x002fc8000f8e3cff */
[----:B------:R-:W-:Y:S01]  /*2690*/  SHF.L.U32 R3, R3, 0x1f, RZ ;  /* 0x0000001f03037819 */ /* 0x000fe200000006ff */
[----:B----4-:R-:W-:-:S07]  /*26a0*/  IMAD.U32 R0, RZ, RZ, UR6 ;  /* 0x00000006ff007e24 */ /* 0x010fce000f8e00ff */
.L_x_40:
[----:B-1----:R1:W2:Y:S02]  /*26b0*/  SYNCS.PHASECHK.TRANS64.TRYWAIT P0, [R0+URZ], R3 ;  /* 0x00000003000075a7 */ /* 0x0022a400080011ff */
[----:B--2---:R-:W-:Y:S05]  /*26c0*/  @!P0 NANOSLEEP.SYNCS 0x989680 ;  /* 0x009896800000895d */ /* 0x004fea0003900000 */
[----:B------:R-:W2:Y:S02]  /*26d0*/  @!P0 SYNCS.PHASECHK.TRANS64 P0, [R0+URZ], R3 ;  /* 0x00000003000085a7 */ /* 0x000ea400080010ff */
[----:B--2---:R-:W-:Y:S05]  /*26e0*/  @P0 EXIT ;  /* 0x000000000000094d */ /* 0x004fea0003800000 */
[----:B------:R-:W-:Y:S05]  /*26f0*/  BRA `(.L_x_40) ;  /* 0xfffffffc00ec7947 */ /* 0x000fea000383ffff */
.L_x_17:
[----:B------:R-:W-:-:S04]  /*2700*/  UISETP.NE.AND UP1, UPT, UR37, URZ, UPT ;  /* 0x000000ff2500728c */ /* 0x000fc8000bf25270 */
[----:B------:R-:W-:-:S09]  /*2710*/  UISETP.NE.OR UP1, UPT, UR8, 0x1, UP1 ;  /* 0x000000010800788c */ /* 0x000fd20008f25670 */
[----:B------:R-:W-:Y:S05]  /*2720*/  BRA.U UP1, `(.L_x_41) ;  /* 0x0000000501487547 */ /* 0x000fea000b800000 */
[----:B------:R-:W-:Y:S01]  /*2730*/  ISETP.NE.AND P2, PT, R2, RZ, PT ;  /* 0x000000ff0200720c */ /* 0x000fe20003f45270 */
[----:B------:R-:W-:Y:S01]  /*2740*/  IMAD.MOV.U32 R12, RZ, RZ, 0x1 ;  /* 0x00000001ff0c7424 */ /* 0x000fe200078e00ff */
[----:B------:R-:W-:Y:S02]  /*2750*/  CS2R R10, SRZ ;  /* 0x00000000000a7805 */ /* 0x000fe4000001ff00 */
[----:B------:R-:W-:Y:S01]  /*2760*/  CS2R R8, SRZ ;  /* 0x0000000000087805 */ /* 0x000fe2000001ff00 */
[----:B------:R-:W-:Y:S01]  /*2770*/  UMOV UR4, 0x400 ;  /* 0x0000040000047882 */ /* 0x000fe20000000000 */
[----:B------:R-:W-:Y:S01]  /*2780*/  UMOV UR6, URZ ;  /* 0x000000ff00067c82 */ /* 0x000fe20008000000 */
[----:B------:R-:W-:-:S12]  /*2790*/  ULEA UR37, UR37, UR4, 0x18 ;  /* 0x0000000425257291 */ /* 0x000fd8000f8ec0ff */
.L_x_45:
[----:B------:R-:W-:Y:S02]  /*27a0*/  LEA R0, R8, UR37, 0x3 ;  /* 0x0000002508007c11 */ /* 0x000fe4000f8e18ff */
[----:B------:R-:W-:-:S03]  /*27b0*/  SHF.L.U32 R5, R9, 0x1f, RZ ;  /* 0x0000001f09057819 */ /* 0x000fc600000006ff */
[----:B------:R-:W-:Y:S01]  /*27c0*/  VIADD R4, R0, 0x100 ;  /* 0x0000010000047836 */ /* 0x000fe20000000000 */
[----:B------:R-:W1:Y:S02]  /*27d0*/  SYNCS.PHASECHK.TRANS64.TRYWAIT P0, [R0+URZ+0xf0], R5 ;  /* 0x0000f005000075a7 */ /* 0x000e6400080011ff */
[----:B-1----:R-:W-:Y:S05]  /*27e0*/  @!P0 BRA `(.L_x_42) ;  /* 0x0000004c00c08947 */ /* 0x002fea0003800000 */
.L_x_128:
[----:B------:R-:W-:Y:S01]  /*27f0*/  ULEA UR5, UR6, UR37, 0x3 ;  /* 0x0000002506057291 */ /* 0x000fe2000f8e18ff */
[----:B------:R-:W-:Y:S02]  /*2800*/  PRMT R4, RZ, 0x654, R4 ;  /* 0x00000654ff047816 */ /* 0x000fe40000000004 */
[----:B-1----:R-:W-:Y:S01]  /*2810*/  SHF.L.U32 R5, R12, 0x1f, RZ ;  /* 0x0000001f0c057819 */ /* 0x002fe200000006ff */
[----:B------:R-:W-:Y:S01]  /*2820*/  UIADD3 UR4, UPT, UPT, UR5, 0x90, URZ ;  /* 0x0000009005047890 */ /* 0x000fe2000fffe0ff */
[----:B------:R1:W-:Y:S05]  /*2830*/  SYNCS.ARRIVE.TRANS64.RED.A1T0 RZ, [R4+URZ], RZ ;  /* 0x000000ff04ff79a7 */ /* 0x0003ea00081004ff */
[----:B------:R-:W-:Y:S01]  /*2840*/  IMAD.U32 R7, RZ, RZ, UR4 ;  /* 0x00000004ff077e24 */ /* 0x000fe2000f8e00ff */
[----:B------:R-:W2:Y:S04]  /*2850*/  SYNCS.PHASECHK.TRANS64.TRYWAIT P0, [UR5+0xa0], R5 ;  /* 0x0000a005ff0075a7 */ /* 0x000ea80008001105 */
[----:B------:R-:W-:Y:S01]  /*2860*/  PRMT R6, R2, 0x654, R7 ;  /* 0x0000065402067816 */ /* 0x000fe20000000007 */
[----:B-1----:R-:W-:Y:S01]  /*2870*/  @!P2 IMAD.MOV.U32 R4, RZ, RZ, 0x10 ;  /* 0x00000010ff04a424 */ /* 0x002fe200078e00ff */
[----:B--2---:R-:W-:Y:S06]  /*2880*/  @!P0 BRA `(.L_x_43) ;  /* 0x0000004c00ac8947 */ /* 0x004fec0003800000 */
.L_x_130:
[----:B------:R-:W-:Y:S01]  /*2890*/  ULEA UR4, UR6, UR37, 0x4 ;  /* 0x0000002506047291 */ /* 0x000fe2000f8e20ff */
[----:B------:R-:W-:Y:S01]  /*28a0*/  SEL R3, R6, R3, !P2 ;  /* 0x0000000306037207 */ /* 0x000fe20005000000 */
[----:B------:R-:W-:Y:S01]  /*28b0*/  UIADD3 UR5, UPT, UPT, UR5, 0x90, URZ ;  /* 0x0000009005057890 */ /* 0x000fe2000fffe0ff */
[----:B-1----:R-:W-:Y:S01]  /*28c0*/  LEA R0, R11, UR37, 0x3 ;  /* 0x000000250b007c11 */ /* 0x002fe2000f8e18ff */
[----:B------:R-:W-:Y:S01]  /*28d0*/  UIADD3 UR4, UPT, UPT, UR4, 0x120, URZ ;  /* 0x0000012004047890 */ /* 0x000fe2000fffe0ff */
[----:B------:R-:W-:Y:S01]  /*28e0*/  SHF.L.U32 R5, R10, 0x1f, RZ ;  /* 0x0000001f0a057819 */ /* 0x000fe200000006ff */
[----:B------:R1:W-:Y:S01]  /*28f0*/  @!P2 SYNCS.ARRIVE.TRANS64.RED RZ, [R3+URZ], R4 ;  /* 0x0000000403ffa9a7 */ /* 0x0003e200080004ff */
[----:B------:R-:W-:Y:S01]  /*2900*/  UIADD3 UR6, UPT, UPT, UR6, 0x1, URZ ;  /* 0x0000000106067890 */ /* 0x000fe2000fffe0ff */
[----:B------:R-:W-:-:S03]  /*2910*/  VIADD R8, R8, 0x1 ;  /* 0x0000000108087836 */ /* 0x000fc60000000000 */
[----:B------:R-:W-:Y:S02]  /*2920*/  UISETP.NE.AND UP0, UPT, UR6, 0x2, UPT ;  /* 0x000000020600788c */ /* 0x000fe4000bf05270 */
[----:B------:R-:W-:Y:S06]  /*2930*/  UGETNEXTWORKID.BROADCAST [UR4], [UR5] ;  /* 0x00000000040073ca */ /* 0x000fec0008000100 */
[----:B------:R-:W-:Y:S01]  /*2940*/  USEL UR4, URZ, 0x1, UP0 ;  /* 0x00000001ff047887 */ /* 0x000fe20008000000 */
[----:B------:R-:W-:Y:S01]  /*2950*/  ISETP.NE.AND P0, PT, R8, 0x2, PT ;  /* 0x000000020800780c */ /* 0x000fe20003f05270 */
[----:B------:R-:W-:Y:S01]  /*2960*/  USEL UR6, UR6, URZ, UP0 ;  /* 0x000000ff06067287 */ /* 0x000fe20008000000 */
[----:B------:R-:W2:Y:S03]  /*2970*/  SYNCS.PHASECHK.TRANS64.TRYWAIT P1, [R0+URZ+0x90], R5 ;  /* 0x00009005000075a7 */ /* 0x000ea600080211ff */
[----:B------:R-:W-:Y:S01]  /*2980*/  LOP3.LUT R12, R12, UR4, RZ, 0x3c, !PT ;  /* 0x000000040c0c7c12 */ /* 0x000fe2000f8e3cff */
[----:B-12---:R-:W-:Y:S07]  /*2990*/  @!P1 BRA `(.L_x_44) ;  /* 0x0000004c00809947 */ /* 0x006fee0003800000 */
.L_x_131:
[C---:B------:R-:W-:Y:S01]  /*29a0*/  LEA R4, R11.reuse, UR37, 0x4 ;  /* 0x000000250b047c11 */ /* 0x040fe2000f8e20ff */
[----:B-1----:R-:W-:Y:S01]  /*29b0*/  VIADD R0, R0, 0xa0 ;  /* 0x000000a000007836 */ /* 0x002fe20000000000 */
[----:B------:R-:W-:Y:S01]  /*29c0*/  SEL R8, R8, RZ, P0 ;  /* 0x000000ff08087207 */ /* 0x000fe20000000000 */
[----:B------:R-:W-:-:S03]  /*29d0*/  VIADD R11, R11, 0x1 ;  /* 0x000000010b0b7836 */ /* 0x000fc60000000000 */
[----:B------:R-:W1:Y:S01]  /*29e0*/  LDS.128 R4, [R4+0x120] ;  /* 0x0001200004047984 */ /* 0x000e620000000c00 */
[----:B------:R-:W-:Y:S02]  /*29f0*/  PRMT R0, RZ, 0x654, R0 ;  /* 0x00000654ff007816 */ /* 0x000fe40000000000 */
[C---:B------:R-:W-:Y:S01]  /*2a00*/  ISETP.NE.AND P1, PT, R11.reuse, 0x2, PT ;  /* 0x000000020b00780c */ /* 0x040fe20003f25270 */
[----:B------:R-:W-:Y:S01]  /*2a10*/  @!PT LDS RZ, [RZ] ;  /* 0x00000000fffff984 */ /* 0x000fe20000000800 */
[----:B------:R-:W-:Y:S01]  /*2a20*/  @!PT LDS RZ, [RZ] ;  /* 0x00000000fffff984 */ /* 0x000fe20000000800 */
[----:B------:R-:W-:Y:S01]  /*2a30*/  @!PT LDS RZ, [RZ] ;  /* 0x00000000fffff984 */ /* 0x000fe20000000800 */
[----:B------:R-:W-:Y:S01]  /*2a40*/  @!PT LDS RZ, [RZ] ;  /* 0x00000000fffff984 */ /* 0x000fe20000000800 */
[----:B------:R2:W-:Y:S06]  /*2a50*/  MEMBAR.ALL.CTA ;  /* 0x0000000000007992 */ /* 0x0005ec0000008000 */
[----:B--2---:R-:W2:Y:S01]  /*2a60*/  FENCE.VIEW.ASYNC.S ;  /* 0x00000000000073c6 */ /* 0x004ea20000000000 */
[----:B------:R-:W-:Y:S01]  /*2a70*/  SEL R11, R11, RZ, P1 ;  /* 0x000000ff0b0b7207 */ /* 0x000fe20000800000 */
[----:B--2---:R2:W-:Y:S01]  /*2a80*/  SYNCS.ARRIVE.TRANS64.RED.A1T0 RZ, [R0+URZ], RZ ;  /* 0x000000ff00ff79a7 */ /* 0x0045e200081004ff */
[----:B-1----:R-:W-:-:S02]  /*2a90*/  LOP3.LUT P3, RZ, R6, 0x1, RZ, 0xc0, !PT ;  /* 0x0000000106ff7812 */ /* 0x002fc4000786c0ff */
[----:B------:R-:W-:-:S04]  /*2aa0*/  SEL R5, RZ, 0x1, P1 ;  /* 0x00000001ff057807 */ /* 0x000fc80000800000 */
[----:B------:R-:W-:Y:S02]  /*2ab0*/  LOP3.LUT R10, R10, R5, RZ, 0x3c, !PT ;  /* 0x000000050a0a7212 */ /* 0x000fe400078e3cff */
[----:B--2---:R-:W-:-:S04]  /*2ac0*/  SEL R0, RZ, 0x1, P0 ;  /* 0x00000001ff007807 */ /* 0x004fc80000000000 */
[----:B------:R-:W-:Y:S01]  /*2ad0*/  LOP3.LUT R9, R9, R0, RZ, 0x3c, !PT ;  /* 0x0000000009097212 */ /* 0x000fe200078e3cff */
[----:B------:R-:W-:Y:S06]  /*2ae0*/  @P3 BRA `(.L_x_45) ;  /* 0xfffffffc002c3947 */ /* 0x000fec000383ffff */
[----:B------:R-:W-:Y:S01]  /*2af0*/  ULEA UR5, UR6, UR37, 0x3 ;  /* 0x0000002506057291 */ /* 0x000fe2000f8e18ff */
[----:B------:R-:W-:-:S08]  /*2b00*/  SHF.L.U32 R3, R12, 0x1f, RZ ;  /* 0x0000001f0c037819 */ /* 0x000fd000000006ff */
[----:B------:R-:W1:Y:S02]  /*2b10*/  SYNCS.PHASECHK.TRANS64 P0, [UR5+0xa0], R3 ;  /* 0x0000a003ff0075a7 */ /* 0x000e640008001005 */
[----:B-1----:R-:W-:Y:S05]  /*2b20*/  @P0 BRA `(.L_x_46) ;  /* 0x0000000000080947 */ /* 0x002fea0003800000 */
[----:B------:R-:W1:Y:S02]  /*2b30*/  SYNCS.PHASECHK.TRANS64.TRYWAIT P0, [UR5+0xa0], R3 ;  /* 0x0000a003ff0075a7 */ /* 0x000e640008001105 */
[----:B-1----:R-:W-:Y:S05]  /*2b40*/  @!P0 BRA `(.L_x_47) ;  /* 0x0000004c00288947 */ /* 0x002fea0003800000 */
.L_x_46:
[----:B------:R-:W-:-:S04]  /*2b50*/  UIADD3 UR4, UPT, UPT, UR6, 0x1, URZ ;  /* 0x0000000106047890 */ /* 0x000fc8000fffe0ff */
[----:B------:R-:W-:-:S04]  /*2b60*/  UISETP.NE.AND UP0, UPT, UR4, 0x2, UPT ;  /* 0x000000020400788c */ /* 0x000fc8000bf05270 */
[----:B------:R-:W-:Y:S02]  /*2b70*/  USEL UR7, URZ, 0x1, UP0 ;  /* 0x00000001ff077887 */ /* 0x000fe40008000000 */
[----:B------:R-:W-:-:S04]  /*2b80*/  USEL UR4, UR4, URZ, UP0 ;  /* 0x000000ff04047287 */ /* 0x000fc80008000000 */
[----:B------:R-:W-:Y:S01]  /*2b90*/  ULEA UR4, UR4, UR37, 0x3 ;  /* 0x0000002504047291 */ /* 0x000fe2000f8e18ff */
[----:B-1----:R-:W-:-:S04]  /*2ba0*/  LOP3.LUT R3, R12, UR7, RZ, 0x3c, !PT ;  /* 0x000000070c037c12 */ /* 0x002fc8000f8e3cff */
[----:B------:R-:W-:-:S04]  /*2bb0*/  SHF.L.U32 R0, R3, 0x1f, RZ ;  /* 0x0000001f03007819 */ /* 0x000fc800000006ff */
[----:B------:R-:W1:Y:S02]  /*2bc0*/  SYNCS.PHASECHK.TRANS64 P0, [UR4+0xa0], R0 ;  /* 0x0000a000ff0075a7 */ /* 0x000e640008001004 */
[----:B-1----:R-:W-:Y:S05]  /*2bd0*/  @P0 EXIT ;  /* 0x000000000000094d */ /* 0x002fea0003800000 */
[----:B------:R-:W-:Y:S02]  /*2be0*/  SHF.L.U32 R3, R3, 0x1f, RZ ;  /* 0x0000001f03037819 */ /* 0x000fe400000006ff */
[----:B------:R-:W-:-:S07]  /*2bf0*/  MOV R0, UR4 ;  /* 0x0000000400007c02 */ /* 0x000fce0008000f00 */
.L_x_48:
[----:B-1----:R1:W2:Y:S02]  /*2c00*/  SYNCS.PHASECHK.TRANS64.TRYWAIT P0, [R0+URZ+0xa0], R3 ;  /* 0x0000a003000075a7 */ /* 0x0022a400080011ff */
[----:B--2---:R-:W-:Y:S05]  /*2c10*/  @!P0 NANOSLEEP.SYNCS 0x989680 ;  /* 0x009896800000895d */ /* 0x004fea0003900000 */
[----:B------:R-:W2:Y:S02]  /*2c20*/  @!P0 SYNCS.PHASECHK.TRANS64 P0, [R0+URZ+0xa0], R3 ;  /* 0x0000a003000085a7 */ /* 0x000ea400080010ff */
[----:B--2---:R-:W-:Y:S05]  /*2c30*/  @P0 EXIT ;  /* 0x000000000000094d */ /* 0x004fea0003800000 */
[----:B------:R-:W-:Y:S05]  /*2c40*/  BRA `(.L_x_48) ;  /* 0xfffffffc00ec7947 */ /* 0x000fea000383ffff */
.L_x_41:
[----:B------:R-:W-:-:S09]  /*2c50*/  UISETP.NE.AND UP1, UPT, UR8, URZ, UPT ;  /* 0x000000ff0800728c */ /* 0x000fd2000bf25270 */
[----:B------:R-:W-:Y:S05]  /*2c60*/  BRA.U UP1, `(.L_x_49) ;  /* 0x00000011013c7547 */ /* 0x000fea000b800000 */
[----:B------:R-:W-:Y:S01]  /*2c70*/  UMOV UR4, 0x40 ;  /* 0x0000004000047882 */ /* 0x000fe20000000000 */
[----:B------:R-:W-:Y:S01]  /*2c80*/  NOP ;  /* 0x0000000000007918 */ /* 0x000fe20000000000 */
[----:B------:R-:W-:Y:S01]  /*2c90*/  ULEA UR4, UR37, UR4, 0x18 ;  /* 0x0000000425047291 */ /* 0x000fe2000f8ec0ff */
[----:B------:R-:W-:Y:S02]  /*2ca0*/  UMOV UR5, 0x400 ;  /* 0x0000040000057882 */ /* 0x000fe40000000000 */
[----:B------:R-:W-:-:S06]  /*2cb0*/  ULEA UR37, UR37, UR5, 0x18 ;  /* 0x0000000525257291 */ /* 0x000fcc000f8ec0ff */
[----:B------:R-:W1:Y:S02]  /*2cc0*/  LDS.U8 R0, [UR4+0x1c] ;  /* 0x00001c04ff007984 */ /* 0x000e640008000000 */
[----:B-1----:R-:W-:-:S13]  /*2cd0*/  ISETP.NE.AND P0, PT, R0, RZ, PT ;  /* 0x000000ff0000720c */ /* 0x002fda0003f05270 */
[----:B------:R-:W-:Y:S05]  /*2ce0*/  @P0 BRA `(.L_x_50) ;  /* 0x0000000000580947 */ /* 0x000fea0003800000 */
[----:B------:R-:W-:-:S13]  /*2cf0*/  ELECT P0, URZ, PT ;  /* 0x0000000000ff782f */ /* 0x000fda0003800000 */
[----:B------:R-:W-:Y:S05]  /*2d00*/  @!P0 BRA `(.L_x_51) ;  /* 0x0000000000608947 */ /* 0x000fea0003800000 */
[----:B------:R-:W-:Y:S01]  /*2d10*/  UMOV UR5, 0x10 ;  /* 0x0000001000057882 */ /* 0x000fe20000000000 */
[----:B------:R-:W-:Y:S01]  /*2d20*/  HFMA2 R0, -RZ, RZ, 0, 5.9604644775390625e-08 ;  /* 0x00000001ff007431 */ /* 0x000fe200000001ff */
[----:B------:R-:W-:-:S03]  /*2d30*/  MOV R2, 0xffff ;  /* 0x0000ffff00027802 */ /* 0x000fc60000000f00 */
[----:B------:R-:W-:Y:S04]  /*2d40*/  DEPBAR.LE SB1, 0x36 ;  /* 0x00009d800000791a */ /* 0x000fe80000000000 */
[----:B------:R-:W1:Y:S02]  /*2d50*/  UTCATOMSWS.FIND_AND_SET.ALIGN UP0, UR5, UR5 ;  /* 0x00000005000575e3 */ /* 0x000e640008000800 */
[----:B-1----:R-:W-:Y:S01]  /*2d60*/  MOV R3, UR5 ;  /* 0x0000000500037c02 */ /* 0x002fe20008000f00 */
[----:B------:R-:W-:Y:S06]  /*2d70*/  BRA.U UP0, `(.L_x_52) ;  /* 0x0000000100187547 */ /* 0x000fec000b800000 */
.L_x_53:
[----:B------:R-:W-:Y:S05]  /*2d80*/  NANOSLEEP 0x64 ;  /* 0x000000640000795d */ /* 0x000fea0003800000 */
[----:B------:R-:W-:-:S05]  /*2d90*/  UMOV UR5, 0x10 ;  /* 0x0000001000057882 */ /* 0x000fca0000000000 */
[----:B------:R-:W-:Y:S04]  /*2da0*/  DEPBAR.LE SB1, 0x36 ;  /* 0x00009d800000791a */ /* 0x000fe80000000000 */
[----:B------:R-:W1:Y:S02]  /*2db0*/  UTCATOMSWS.FIND_AND_SET.ALIGN UP0, UR5, UR5 ;  /* 0x00000005000575e3 */ /* 0x000e640008000800 */
[----:B-1----:R-:W-:Y:S01]  /*2dc0*/  MOV R3, UR5 ;  /* 0x0000000500037c02 */ /* 0x002fe20008000f00 */
[----:B------:R-:W-:Y:S05]  /*2dd0*/  BRA.U !UP0, `(.L_x_53) ;  /* 0xfffffffd08e87547 */ /* 0x000fea000b83ffff */
.L_x_52:
[-C--:B------:R-:W-:Y:S02]  /*2de0*/  SHF.L.U32 R2, R2, R3.reuse, RZ ;  /* 0x0000000302027219 */ /* 0x080fe400000006ff */
[----:B------:R-:W-:Y:S01]  /*2df0*/  SHF.L.U32 R0, R0, R3, RZ ;  /* 0x0000000300007219 */ /* 0x000fe200000006ff */
[----:B------:R-:W-:Y:S02]  /*2e00*/  IMAD.SHL.U32 R3, R3, 0x20, RZ ;  /* 0x0000002003037824 */ /* 0x000fe400078e00ff */
[----:B------:R1:W-:Y:S04]  /*2e10*/  ATOMS.OR RZ, [UR4+0x14], R2 ;  /* 0x00001402ffff798c */ /* 0x0003e8000b000004 */
[----:B------:R1:W-:Y:S04]  /*2e20*/  ATOMS.OR RZ, [UR4+0x18], R0 ;  /* 0x00001800ffff798c */ /* 0x0003e8000b000004 */
[----:B------:R1:W-:Y:S01]  /*2e30*/  STS [UR37+0x140], R3 ;  /* 0x00014003ff007988 */ /* 0x0003e20008000825 */
[----:B------:R-:W-:Y:S05]  /*2e40*/  BRA `(.L_x_51) ;  /* 0x0000000000107947 */ /* 0x000fea0003800000 */
.L_x_50:
[----:B------:R-:W-:Y:S02]  /*2e50*/  MOV R0, 0xffffffff ;  /* 0xffffffff00007802 */ /* 0x000fe40000000f00 */
[----:B------:R-:W-:-:S03]  /*2e60*/  MOV R2, 0x2e90 ;  /* 0x00002e9000027802 */ /* 0x000fc60000000f00 */
[----:B------:R1:W-:Y:S04]  /*2e70*/  STS [UR37+0x140], R0 ;  /* 0x00014000ff007988 */ /* 0x0003e80008000825 */
[----:B-1-3-5:R-:W-:Y:S05]  /*2e80*/  CALL.REL.NOINC `($__internal_1_$__cuda_sm10x_tcgen05_guardrail_trap_phase_invalid_during_alloc) ;  /* 0x0000004c00fc7944 */ /* 0x02afea0003c00000 */
.L_x_51:
[----:B------:R-:W-:Y:S05]  /*2e90*/  WARPSYNC.ALL ;  /* 0x0000000000007948 */ /* 0x000fea0003800000 */
[----:B------:R-:W2:Y:S01]  /*2ea0*/  S2UR UR5, SR_CgaCtaId ;  /* 0x00000000000579c3 */ /* 0x000ea20000008800 */
[----:B------:R-:W-:Y:S01]  /*2eb0*/  UMOV UR4, 0x400 ;  /* 0x0000040000047882 */ /* 0x000fe20000000000 */
[----:B------:R-:W-:-:S06]  /*2ec0*/  NOP ;  /* 0x0000000000007918 */ /* 0x000fcc0000000000 */
[----:B------:R-:W-:Y:S06]  /*2ed0*/  BAR.ARV 0x6, 0xa0 ;  /* 0x0182800000007b1d */ /* 0x000fec0000002000 */
[----:B------:R-:W4:Y:S01]  /*2ee0*/  LDCU UR7, c[0x0][0x38c] ;  /* 0x00007180ff0777ac */ /* 0x000f220008000800 */
[----:B------:R-:W-:Y:S01]  /*2ef0*/  IMAD.MOV.U32 R11, RZ, RZ, 0x1 ;  /* 0x00000001ff0b7424 */ /* 0x000fe200078e00ff */
[----:B------:R-:W-:Y:S01]  /*2f00*/  CS2R R8, SRZ ;  /* 0x0000000000087805 */ /* 0x000fe2000001ff00 */
[----:B------:R-:W-:Y:S01]  /*2f10*/  IMAD.MOV.U32 R10, RZ, RZ, RZ ;  /* 0x000000ffff0a7224 */ /* 0x000fe200078e00ff */
[----:B------:R-:W3:Y:S01]  /*2f20*/  LDCU UR6, c[0x0][0x38c] ;  /* 0x00007180ff0677ac */ /* 0x000ee20008000800 */
[----:B------:R-:W-:Y:S01]  /*2f30*/  UMOV UR15, URZ ;  /* 0x000000ff000f7c82 */ /* 0x000fe20008000000 */
[----:B------:R-:W-:Y:S01]  /*2f40*/  UMOV UR14, URZ ;  /* 0x000000ff000e7c82 */ /* 0x000fe20008000000 */
[----:B--2---:R-:W-:Y:S01]  /*2f50*/  ULEA UR5, UR5, UR4, 0x18 ;  /* 0x0000000405057291 */ /* 0x004fe2000f8ec0ff */
[----:B------:R-:W-:Y:S01]  /*2f60*/  UMOV UR32, 0x0 ;  /* 0x0000000000207882 */ /* 0x000fe20000000000 */
[----:B------:R-:W-:-:S02]  /*2f70*/  UMOV UR33, 0x4100910 ;  /* 0x0410091000217882 */ /* 0x000fc40000000000 */
[----:B------:R-:W-:Y:S02]  /*2f80*/  UIADD3 UR9, UPT, UPT, UR5, 0x6800, URZ ;  /* 0x0000680005097890 */ /* 0x000fe4000fffe0ff */
[----:B------:R-:W-:Y:S02]  /*2f90*/  UIADD3 UR10, UPT, UPT, UR5, 0x1a800, URZ ;  /* 0x0001a800050a7890 */ /* 0x000fe4000fffe0ff */
[----:B----4-:R-:W-:Y:S01]  /*2fa0*/  UIADD3 UR7, UPT, UPT, UR7, 0x3f, URZ ;  /* 0x0000003f07077890 */ /* 0x010fe2000fffe0ff */
[----:B-1----:R-:W1:Y:S01]  /*2fb0*/  LDS R0, [UR5+0x140] ;  /* 0x00014005ff007984 */ /* 0x002e620008000800 */
[----:B------:R-:W-:Y:S02]  /*2fc0*/  USHF.R.U32.HI UR9, URZ, 0x4, UR9 ;  /* 0x00000004ff097899 */ /* 0x000fe40008011609 */
[----:B------:R-:W-:Y:S02]  /*2fd0*/  USHF.R.S32.HI UR4, URZ, 0x1f, UR7 ;  /* 0x0000001fff047899 */ /* 0x000fe40008011407 */
[----:B------:R-:W-:-:S02]  /*2fe0*/  USHF.R.U32.HI UR10, URZ, 0x4, UR10 ;  /* 0x00000004ff0a7899 */ /* 0x000fc4000801160a */
[----:B------:R-:W-:Y:S02]  /*2ff0*/  ULEA.HI UR4, UR4, UR7, URZ, 0x6 ;  /* 0x0000000704047291 */ /* 0x000fe4000f8f30ff */
[----:B------:R-:W-:Y:S02]  /*3000*/  ULOP3.LUT UR9, UR9, 0x3fff, URZ, 0xc0, !UPT ;  /* 0x00003fff09097892 */ /* 0x000fe4000f8ec0ff */
[----:B------:R-:W-:Y:S02]  /*3010*/  USHF.R.S32.HI UR4, URZ, 0x6, UR4 ;  /* 0x00000006ff047899 */ /* 0x000fe40008011404 */
[----:B------:R-:W-:Y:S02]  /*3020*/  ULOP3.LUT UR10, UR10, 0x3fff, URZ, 0xc0, !UPT ;  /* 0x00003fff0a0a7892 */ /* 0x000fe4000f8ec0ff */
[----:B------:R-:W-:Y:S01]  /*3030*/  UISETP.LT.AND UP0, UPT, UR4, 0x1, UPT ;  /* 0x000000010400788c */ /* 0x000fe2000bf01270 */
[----:B------:R-:W-:Y:S01]  /*3040*/  UMOV UR30, 0x0 ;  /* 0x00000000001e7882 */ /* 0x000fe20000000000 */
[----:B------:R-:W-:-:S02]  /*3050*/  UMOV UR31, 0x4100910 ;  /* 0x04100910001f7882 */ /* 0x000fc40000000000 */
[----:B------:R-:W-:Y:S01]  /*3060*/  USEL UR8, UR4, 0x1, !UP0 ;  /* 0x0000000104087887 */ /* 0x000fe2000c000000 */
[----:B------:R-:W-:Y:S01]  /*3070*/  UMOV UR28, 0x0 ;  /* 0x00000000001c7882 */ /* 0x000fe20000000000 */
[----:B------:R-:W-:Y:S01]  /*3080*/  UMOV UR29, 0x4100910 ;  /* 0x04100910001d7882 */ /* 0x000fe20000000000 */
[----:B------:R-:W-:Y:S01]  /*3090*/  UMOV UR26, 0x0 ;  /* 0x00000000001a7882 */ /* 0x000fe20000000000 */
[----:B------:R-:W-:Y:S01]  /*30a0*/  UMOV UR27, 0x4100910 ;  /* 0x04100910001b7882 */ /* 0x000fe20000000000 */
[----:B------:R-:W-:Y:S01]  /*30b0*/  UMOV UR24, 0x0 ;  /* 0x0000000000187882 */ /* 0x000fe20000000000 */
[----:B------:R-:W-:Y:S01]  /*30c0*/  UMOV UR25, 0x4100910 ;  /* 0x0410091000197882 */ /* 0x000fe20000000000 */
[----:B------:R-:W-:Y:S01]  /*30d0*/  UMOV UR22, 0x0 ;  /* 0x0000000000167882 */ /* 0x000fe20000000000 */
[----:B------:R-:W-:Y:S01]  /*30e0*/  UMOV UR23, 0x4100910 ;  /* 0x0410091000177882 */ /* 0x000fe20000000000 */
[----:B------:R-:W-:Y:S02]  /*30f0*/  ULOP3.LUT UR9, UR9, 0x10000, URZ, 0xfc, !UPT ;  /* 0x0001000009097892 */ /* 0x000fe4000f8efcff */
[----:B------:R-:W-:-:S02]  /*3100*/  ULOP3.LUT UR10, UR10, 0x10000, URZ, 0xfc, !UPT ;  /* 0x000100000a0a7892 */ /* 0x000fc4000f8efcff */
[----:B------:R-:W-:Y:S02]  /*3110*/  UIADD3 UR8, UPT, UPT, -UR8, URZ, URZ ;  /* 0x000000ff08087290 */ /* 0x000fe4000fffe1ff */
[----:B---3--:R-:W-:Y:S01]  /*3120*/  UISETP.GE.AND UP3, UPT, UR6, 0x1, UPT ;  /* 0x000000010600788c */ /* 0x008fe2000bf66270 */
[----:B------:R-:W-:Y:S01]  /*3130*/  UMOV UR20, 0x0 ;  /* 0x0000000000147882 */ /* 0x000fe20000000000 */
[----:B------:R-:W-:Y:S01]  /*3140*/  UMOV UR21, 0x4100910 ;  /* 0x0410091000157882 */ /* 0x000fe20000000000 */
[----:B------:R-:W-:Y:S01]  /*3150*/  UMOV UR18, 0x0 ;  /* 0x0000000000127882 */ /* 0x000fe20000000000 */
[----:B-1----:R-:W-:Y:S01]  /*3160*/  R2UR UR16, R0 ;  /* 0x00000000001072ca */ /* 0x002fe200000e0000 */
[----:B------:R-:W-:-:S14]  /*3170*/  UMOV UR19, 0x4100910 ;  /* 0x0410091000137882 */ /* 0x000fdc0000000000 */
.L_x_60:
[----:B------:R-:W-:Y:S02]  /*3180*/  LEA R0, R10, UR5, 0x3 ;  /* 0x000000050a007c11 */ /* 0x000fe4000f8e18ff */
[----:B------:R-:W-:Y:S02]  /*3190*/  SHF.L.U32 R5, R9, 0x1f, RZ ;  /* 0x0000001f09057819 */ /* 0x000fe400000006ff */
[----:B------:R-:W-:Y:S01]  /*31a0*/  PLOP3.LUT P0, PT, PT, PT, UP3, 0x80, 0x8 ;  /* 0x000000000008781c */ /* 0x000fe20003f0f038 */
[----:B------:R-:W-:Y:S01]  /*31b0*/  VIADD R3, R0, 0xa0 ;  /* 0x000000a000037836 */ /* 0x000fe20000000000 */
[----:B-1----:R-:W1:Y:S02]  /*31c0*/  SYNCS.PHASECHK.TRANS64.TRYWAIT P1, [R0+URZ+0x90], R5 ;  /* 0x00009005000075a7 */ /* 0x002e6400080211ff */
[----:B-1-3--:R-:W-:Y:S09]  /*31d0*/  @!P1 BRA `(.L_x_54) ;  /* 0x00000044009c9947 */ /* 0x00aff20003800000 */
.L_x_133:
[----:B------:R-:W-:Y:S01]  /*31e0*/  LEA R4, R10, UR5, 0x4 ;  /* 0x000000050a047c11 */ /* 0x000fe2000f8e20ff */
[----:B------:R-:W-:Y:S01]  /*31f0*/  @UP3 ULEA UR7, UR14, UR5, 0x3 ;  /* 0x000000050e073291 */ /* 0x000fe2000f8e18ff */
[----:B------:R-:W-:Y:S01]  /*3200*/  PLOP3.LUT P2, PT, PT, PT, PT, 0x80, 0x8 ;  /* 0x000000000008781c */ /* 0x000fe20003f4f070 */
[----:B------:R-:W-:Y:S01]  /*3210*/  ULEA UR6, UR15, UR5, 0x3 ;  /* 0x000000050f067291 */ /* 0x000fe2000f8e18ff */
[----:B------:R-:W-:Y:S01]  /*3220*/  PRMT R3, RZ, 0x654, R3 ;  /* 0x00000654ff037816 */ /* 0x000fe20000000003 */
[----:B------:R-:W-:Y:S01]  /*3230*/  ULEA.HI UR11, UR15, UR15, URZ, 0x1 ;  /* 0x0000000f0f0b7291 */ /* 0x000fe2000f8f08ff */
[----:B-1----:R-:W1:Y:S01]  /*3240*/  LDS.128 R4, [R4+0x120] ;  /* 0x0001200004047984 */ /* 0x002e620000000c00 */
[----:B------:R-:W-:Y:S02]  /*3250*/  @P0 SHF.L.U32 R2, R8, 0x1f, RZ ;  /* 0x0000001f08020819 */ /* 0x000fe400000006ff */
[----:B------:R-:W-:Y:S01]  /*3260*/  SHF.L.U32 R0, R11, 0x1f, RZ ;  /* 0x0000001f0b007819 */ /* 0x000fe200000006ff */
[----:B------:R-:W-:Y:S01]  /*3270*/  @!PT LDS RZ, [RZ] ;  /* 0x00000000fffff984 */ /* 0x000fe20000000800 */
[----:B------:R-:W-:Y:S01]  /*3280*/  @!PT LDS RZ, [RZ] ;  /* 0x00000000fffff984 */ /* 0x000fe20000000800 */
[----:B------:R-:W-:Y:S01]  /*3290*/  @!PT LDS RZ, [RZ] ;  /* 0x00000000fffff984 */ /* 0x000fe20000000800 */
[----:B------:R-:W-:Y:S01]  /*32a0*/  @!PT LDS RZ, [RZ] ;  /* 0x00000000fffff984 */ /* 0x000fe20000000800 */
[----:B------:R2:W-:Y:S06]  /*32b0*/  MEMBAR.ALL.CTA ;  /* 0x0000000000007992 */ /* 0x0005ec0000008000 */
[----:B--2---:R-:W2:Y:S02]  /*32c0*/  FENCE.VIEW.ASYNC.S ;  /* 0x00000000000073c6 */ /* 0x004ea40000000000 */
[----:B--2---:R2:W-:Y:S01]  /*32d0*/  SYNCS.ARRIVE.TRANS64.RED.A1T0 RZ, [R3+URZ], RZ ;  /* 0x000000ff03ff79a7 */ /* 0x0045e200081004ff */
[----:B------:R2:W3:Y:S01]  /*32e0*/  @P0 SYNCS.PHASECHK.TRANS64.TRYWAIT P2, [UR7], R2 ;  /* 0x00000002ff0005a7 */ /* 0x0004e20008041107 */
[----:B------:R-:W-:-:S02]  /*32f0*/  USHF.L.U32 UR7, UR11, 0x5, URZ ;  /* 0x000000050b077899 */ /* 0x000fc400080006ff */
[----:B------:R-:W-:Y:S01]  /*3300*/  ULOP3.LUT UR11, UR11, 0xffe, URZ, 0xc0, !UPT ;  /* 0x00000ffe0b0b7892 */ /* 0x000fe2000f8ec0ff */
[----:B-1----:R-:W-:Y:S01]  /*3310*/  LOP3.LUT P1, RZ, R6, 0x1, RZ, 0xc0, !PT ;  /* 0x0000000106ff7812 */ /* 0x002fe2000782c0ff */
[----:B------:R-:W-:Y:S02]  /*3320*/  ULOP3.LUT UR7, UR7, 0xffffffc0, URZ, 0xc0, !UPT ;  /* 0xffffffc007077892 */ /* 0x000fe4000f8ec0ff */
[----:B------:R-:W-:Y:S02]  /*3330*/  UIADD3 UR11, UPT, UPT, -UR11, UR15, URZ ;  /* 0x0000000f0b0b7290 */ /* 0x000fe4000fffe1ff */
[----:B------:R-:W-:-:S04]  /*3340*/  UIADD3 UR7, UPT, UPT, UR16, UR7, URZ ;  /* 0x0000000710077290 */ /* 0x000fc8000fffe0ff */
[----:B------:R-:W-:Y:S01]  /*3350*/  ULEA UR7, UR11, UR7, 0x14 ;  /* 0x000000070b077291 */ /* 0x000fe2000f8ea0ff */
[----:B------:R-:W1:Y:S02]  /*3360*/  SYNCS.PHASECHK.TRANS64.TRYWAIT P0, [UR6+0xd0], R0 ;  /* 0x0000d000ff0075a7 */ /* 0x000e640008001106 */
[----:B-123--:R-:W-:Y:S09]  /*3370*/  @!P0 BRA `(.L_x_55) ;  /* 0x0000004400488947 */ /* 0x00eff20003800000 */
.L_x_135:
[----:B------:R-:W-:Y:S01]  /*3380*/  IADD3 R10, PT, PT, R10, 0x1, RZ ;  /* 0x000000010a0a7810 */ /* 0x000fe20007ffe0ff */
[----:B------:R-:W-:Y:S06]  /*3390*/  BRA.U !UP3, `(.L_x_56) ;  /* 0x000000050b107547 */ /* 0x000fec000b800000 */
[----:B------:R-:W-:Y:S01]  /*33a0*/  UPLOP3.LUT UP4, UPT, UPT, UPT, UPT, 0x40, 0x4 ;  /* 0x000000000004789c */ /* 0x000fe20003f8e870 */
[----:B------:R-:W-:Y:S01]  /*33b0*/  UMOV UR13, UR8 ;  /* 0x00000008000d7c82 */ /* 0x000fe20008000000 */
[----:B------:R-:W-:Y:S01]  /*33c0*/  UMOV UR12, UR4 ;  /* 0x00000004000c7c82 */ /* 0x000fe20008000000 */
[----:B------:R-:W-:-:S08]  /*33d0*/  UMOV UR17, UR14 ;  /* 0x0000000e00117c82 */ /* 0x000fd00008000000 */
.L_x_59:
[----:B------:R-:W-:Y:S02]  /*33e0*/  UIADD3 UR13, UPT, UPT, UR13, 0x1, URZ ;  /* 0x000000010d0d7890 */ /* 0x000fe4000fffe0ff */
[----:B--2---:R-:W-:Y:S02]  /*33f0*/  ULEA UR11, UR17, UR5, 0x3 ;  /* 0x00000005110b7291 */ /* 0x004fe4000f8e18ff */
[----:B------:R-:W-:Y:S01]  /*3400*/  UISETP.NE.AND UP0, UPT, UR13, URZ, UPT ;  /* 0x000000ff0d00728c */ /* 0x000fe2000bf05270 */
[----:B---3--:R-:W-:Y:S10]  /*3410*/  @P2 BRA `(.L_x_57) ;  /* 0x00000000000c2947 */ /* 0x008ff40003800000 */
[----:B-1----:R-:W-:Y:S04]  /*3420*/  SHF.L.U32 R3, R8, 0x1f, RZ ;  /* 0x0000001f08037819 */ /* 0x002fe800000006ff */
[----:B------:R-:W1:Y:S02]  /*3430*/  SYNCS.PHASECHK.TRANS64.TRYWAIT P0, [UR11], R3 ;  /* 0x00000003ff0075a7 */ /* 0x000e64000800110b */
[----:B-1----:R-:W-:Y:S05]  /*3440*/  @!P0 BRA `(.L_x_58) ;  /* 0x00000044002c8947 */ /* 0x002fea0003800000 */
.L_x_57:
[----:B------:R-:W-:Y:S01]  /*3450*/  UISETP.NE.AND UP1, UPT, UR12, 0x1, UPT ;  /* 0x000000010c00788c */ /* 0x000fe2000bf25270 */
[----:B------:R-:W-:Y:S01]  /*3460*/  PLOP3.LUT P2, PT, PT, PT, PT, 0x80, 0x8 ;  /* 0x000000000008781c */ /* 0x000fe20003f4f070 */
[----:B------:R-:W-:Y:S02]  /*3470*/  UIADD3 UR14, UPT, UPT, UR17, 0x1, URZ ;  /* 0x00000001110e7890 */ /* 0x000fe4000fffe0ff */
[----:B------:R-:W-:Y:S02]  /*3480*/  ULEA UR64, UR17, UR10, 0xa ;  /* 0x0000000a11407291 */ /* 0x000fe4000f8e50ff */
[----:B------:R-:W-:Y:S01]  /*3490*/  UISETP.NE.AND UP2, UPT, UR14, 0x5, UPT ;  /* 0x000000050e00788c */ /* 0x000fe2000bf45270 */
[----:B------:R-:W-:Y:S01]  /*34a0*/  PLOP3.LUT P0, PT, PT, PT, UP1, 0x80, 0x8 ;  /* 0x000000000008781c */ /* 0x000fe20003f0f018 */
[----:B------:R-:W-:Y:S02]  /*34b0*/  ULEA UR62, UR17, UR9, 0xa ;  /* 0x00000009113e7291 */ /* 0x000fe4000f8e50ff */
[----:B------:R-:W-:Y:S02]  /*34c0*/  USEL UR35, URZ, 0x1, UP2 ;  /* 0x00000001ff237887 */ /* 0x000fe40009000000 */
[----:B------:R-:W-:Y:S02]  /*34d0*/  USEL UR14, UR14, URZ, UP2 ;  /* 0x000000ff0e0e7287 */ /* 0x000fe40009000000 */
[----:B------:R-:W-:Y:S02]  /*34e0*/  UIADD3 UR60, UPT, UPT, UR64, 0x2, URZ ;  /* 0x00000002403c7890 */ /* 0x000fe4000fffe0ff */
[----:B------:R-:W-:Y:S01]  /*34f0*/  @UP1 ULEA UR34, UR14, UR5, 0x3 ;  /* 0x000000050e221291 */ /* 0x000fe2000f8e18ff */
[----:B------:R-:W-:Y:S01]  /*3500*/  LOP3.LUT R8, R8, UR35, RZ, 0x3c, !PT ;  /* 0x0000002308087c12 */ /* 0x000fe2000f8e3cff */
[----:B------:R-:W-:Y:S02]  /*3510*/  UIADD3 UR58, UPT, UPT, UR62, 0x2, URZ ;  /* 0x000000023e3a7890 */ /* 0x000fe4000fffe0ff */
[----:B------:R-:W-:Y:S01]  /*3520*/  UIADD3 UR56, UPT, UPT, UR64, 0x4, URZ ;  /* 0x0000000440387890 */ /* 0x000fe2000fffe0ff */
[----:B-1----:R-:W-:Y:S01]  /*3530*/  @P0 SHF.L.U32 R0, R8, 0x1f, RZ ;  /* 0x0000001f08000819 */ /* 0x002fe200000006ff */
[----:B------:R-:W-:Y:S02]  /*3540*/  UIADD3 UR54, UPT, UPT, UR62, 0x4, URZ ;  /* 0x000000043e367890 */ /* 0x000fe4000fffe0ff */
[----:B------:R-:W-:Y:S01]  /*3550*/  UIADD3 UR52, UPT, UPT, UR64, 0x6, URZ ;  /* 0x0000000640347890 */ /* 0x000fe2000fffe0ff */
[----:B------:R2:W3:Y:S01]  /*3560*/  @P0 SYNCS.PHASECHK.TRANS64.TRYWAIT P2, [UR34], R0 ;  /* 0x00000000ff0005a7 */ /* 0x0004e20008041122 */
[----:B------:R-:W-:Y:S02]  /*3570*/  UIADD3 UR50, UPT, UPT, UR62, 0x6, URZ ;  /* 0x000000063e327890 */ /* 0x000fe4000fffe0ff */
        /* <DEDUP_REMOVED lines=9> */
[----:B------:R-:W-:Y:S01]  /*3610*/  UIADD3 UR12, UPT, UPT, UR12, -0x1, URZ ;  /* 0xffffffff0c0c7890 */ /* 0x000fe2000fffe0ff */
[----:B------:R-:W-:Y:S01]  /*3620*/  UMOV UR65, 0x40004040 ;  /* 0x4000404000417882 */ /* 0x000fe20000000000 */
[----:B------:R-:W-:Y:S01]  /*3630*/  UMOV UR63, 0x40004040 ;  /* 0x40004040003f7882 */ /* 0x000fe20000000000 */
[----:B------:R-:W-:Y:S01]  /*3640*/  UMOV UR61, 0x40004040 ;  /* 0x40004040003d7882 */ /* 0x000fe20000000000 */
[----:B------:R2:W-:Y:S01]  /*3650*/  UTCHMMA gdesc[UR62], gdesc[UR64], tmem[UR7], tmem[UR32], idesc[UR33], UP4 ;  /* 0x00ff20403e0075ea */ /* 0x0005e2000a000007 */
[----:B------:R-:W-:Y:S01]  /*3660*/  UPLOP3.LUT UP4, UPT, UPT, UPT, UPT, 0x80, 0x8 ;  /* 0x000000000008789c */ /* 0x000fe20003f8f070 */
[----:B------:R-:W-:Y:S01]  /*3670*/  UMOV UR59, 0x40004040 ;  /* 0x40004040003b7882 */ /* 0x000fe20000000000 */
[----:B------:R-:W-:Y:S01]  /*3680*/  UMOV UR57, 0x40004040 ;  /* 0x4000404000397882 */ /* 0x000fe20000000000 */
[----:B------:R2:W-:Y:S01]  /*3690*/  UTCHMMA gdesc[UR58], gdesc[UR60], tmem[UR7], tmem[UR30], idesc[UR31], UPT ;  /* 0x00ff1e3c3a0075ea */ /* 0x0005e2000b800007 */
        /* <DEDUP_REMOVED lines=14> */
[----:B------:R-:W-:Y:S01]  /*3780*/  UMOV UR35, 0x40004040 ;  /* 0x4000404000237882 */ /* 0x000fe20000000000 */
[----:B------:R2:W-:Y:S01]  /*3790*/  UTCHMMA gdesc[UR38], gdesc[UR40], tmem[UR7], tmem[UR20], idesc[UR21], UPT ;  /* 0x00ff1428260075ea */ /* 0x0005e2000b800007 */
[----:B------:R2:W-:Y:S01]  /*37a0*/  UTCHMMA gdesc[UR34], gdesc[UR36], tmem[UR7], tmem[UR18], idesc[UR19], UPT ;  /* 0x00ff1224220075ea */ /* 0x0005e2000b800007 */
[----:B------:R2:W-:Y:S01]  /*37b0*/  UTCBAR [UR11], URZ ;  /* 0x000000ff0b0073e9 */ /* 0x0005e200080000ff */
[----:B------:R-:W-:Y:S01]  /*37c0*/  UMOV UR17, UR14 ;  /* 0x0000000e00117c82 */ /* 0x000fe20008000000 */
[----:B------:R-:W-:Y:S05]  /*37d0*/  BRA.U UP0, `(.L_x_59) ;  /* 0xfffffffd00007547 */ /* 0x000fea000b83ffff */
.L_x_56:
[----:B------:R-:W-:Y:S01]  /*37e0*/  UIADD3 UR15, UPT, UPT, UR15, 0x1, URZ ;  /* 0x000000010f0f7890 */ /* 0x000fe2000fffe0ff */
[C---:B------:R-:W-:Y:S01]  /*37f0*/  ISETP.NE.AND P0, PT, R10.reuse, 0x2, PT ;  /* 0x000000020a00780c */ /* 0x040fe20003f05270 */
[----:B--2---:R-:W-:Y:S02]  /*3800*/  UIADD3 UR7, UPT, UPT, UR6, 0xb0, URZ ;  /* 0x000000b006077890 */ /* 0x004fe4000fffe0ff */
[----:B------:R-:W-:Y:S01]  /*3810*/  UISETP.NE.AND UP0, UPT, UR15, 0x4, UPT ;  /* 0x000000040f00788c */ /* 0x000fe2000bf05270 */
[----:B-1----:R-:W-:Y:S02]  /*3820*/  SEL R0, RZ, 0x1, P0 ;  /* 0x00000001ff007807 */ /* 0x002fe40000000000 */
[----:B------:R-:W-:Y:S01]  /*3830*/  SEL R10, R10, RZ, P0 ;  /* 0x000000ff0a0a7207 */ /* 0x000fe20000000000 */
[----:B------:R-:W-:Y:S01]  /*3840*/  USEL UR6, URZ, 0x1, UP0 ;  /* 0x00000001ff067887 */ /* 0x000fe20008000000 */
[----:B------:R-:W-:Y:S01]  /*3850*/  LOP3.LUT R9, R9, R0, RZ, 0x3c, !PT ;  /* 0x0000000009097212 */ /* 0x000fe200078e3cff */
[----:B------:R-:W-:Y:S01]  /*3860*/  USEL UR15, UR15, URZ, UP0 ;  /* 0x000000ff0f0f7287 */ /* 0x000fe20008000000 */
[----:B------:R1:W-:Y:S03]  /*3870*/  UTCBAR [UR7], URZ ;  /* 0x000000ff070073e9 */ /* 0x0003e600080000ff */
[----:B------:R-:W-:Y:S01]  /*3880*/  LOP3.LUT R11, R11, UR6, RZ, 0x3c, !PT ;  /* 0x000000060b0b7c12 */ /* 0x000fe2000f8e3cff */
[----:B------:R-:W-:Y:S07]  /*3890*/  @P1 BRA `(.L_x_60) ;  /* 0xfffffff800381947 */ /* 0x000fee000383ffff */
[----:B------:R-:W2:Y:S01]  /*38a0*/  S2UR UR4, SR_CgaCtaId ;  /* 0x00000000000479c3 */ /* 0x000ea20000008800 */
[----:B------:R-:W-:Y:S01]  /*38b0*/  ELECT P0, URZ, PT ;  /* 0x0000000000ff782f */ /* 0x000fe20003800000 */
[----:B------:R-:W-:Y:S01]  /*38c0*/  IMAD.MOV.U32 R0, RZ, RZ, 0x1 ;  /* 0x00000001ff007424 */ /* 0x000fe200078e00ff */
[----:B------:R-:W-:Y:S01]  /*38d0*/  UIADD3 UR5, UPT, UPT, UR5, 0xd0, URZ ;  /* 0x000000d005057890 */ /* 0x000fe2000fffe0ff */
[----:B------:R-:W-:Y:S01]  /*38e0*/  SHF.L.U32 R3, R11, 0x1f, RZ ;  /* 0x0000001f0b037819 */ /* 0x000fe200000006ff */
[----:B------:R-:W-:-:S03]  /*38f0*/  UMOV UR6, 0x40 ;  /* 0x0000004000067882 */ /* 0x000fc60000000000 */
[----:B------:R-:W-:Y:S01]  /*3900*/  UVIRTCOUNT.DEALLOC.SMPOOL 0x80 ;  /* 0x000000800000784c */ /* 0x000fe20000000000 */
[----:B--2---:R-:W-:Y:S02]  /*3910*/  ULEA UR4, UR4, UR6, 0x18 ;  /* 0x0000000604047291 */ /* 0x004fe4000f8ec0ff */
[----:B------:R-:W-:-:S07]  /*3920*/  ULEA UR6, UR15, UR5, 0x3 ;  /* 0x000000050f067291 */ /* 0x000fce000f8e18ff */
[----:B------:R2:W-:Y:S02]  /*3930*/  @P0 STS.U8 [UR4+0x1c], R0 ;  /* 0x00001c00ff000988 */ /* 0x0005e40008000004 */
[----:B------:R-:W4:Y:S02]  /*3940*/  SYNCS.PHASECHK.TRANS64.TRYWAIT P0, [UR6], R3 ;  /* 0x00000003ff0075a7 */ /* 0x000f240008001106 */
[----:B--2-4-:R-:W-:Y:S05]  /*3950*/  @!P0 BRA `(.L_x_61) ;  /* 0x0000004000008947 */ /* 0x014fea0003800000 */
.L_x_138:
[----:B-1----:R-:W-:-:S04]  /*3960*/  UIADD3 UR7, UPT, UPT, UR15, 0x1, URZ ;  /* 0x000000010f077890 */ /* 0x002fc8000fffe0ff */
[----:B------:R-:W-:-:S04]  /*3970*/  UISETP.NE.AND UP0, UPT, UR7, 0x4, UPT ;  /* 0x000000040700788c */ /* 0x000fc8000bf05270 */
[----:B------:R-:W-:Y:S02]  /*3980*/  USEL UR8, URZ, 0x1, UP0 ;  /* 0x00000001ff087887 */ /* 0x000fe40008000000 */
[----:B------:R-:W-:-:S04]  /*3990*/  USEL UR7, UR7, URZ, UP0 ;  /* 0x000000ff07077287 */ /* 0x000fc80008000000 */
[----:B------:R-:W-:Y:S01]  /*39a0*/  ULEA UR6, UR7, UR5, 0x3 ;  /* 0x0000000507067291 */ /* 0x000fe2000f8e18ff */
[----:B------:R-:W-:-:S04]  /*39b0*/  LOP3.LUT R2, R11, UR8, RZ, 0x3c, !PT ;  /* 0x000000080b027c12 */ /* 0x000fc8000f8e3cff */
[----:B--2---:R-:W-:-:S04]  /*39c0*/  SHF.L.U32 R3, R2, 0x1f, RZ ;  /* 0x0000001f02037819 */ /* 0x004fc800000006ff */
[----:B------:R-:W1:Y:S02]  /*39d0*/  SYNCS.PHASECHK.TRANS64.TRYWAIT P0, [UR6], R3 ;  /* 0x00000003ff0075a7 */ /* 0x000e640008001106 */
[----:B-1----:R-:W-:Y:S05]  /*39e0*/  @!P0 BRA `(.L_x_62) ;  /* 0x0000003c00f48947 */ /* 0x002fea0003800000 */
.L_x_140:
        /* <DEDUP_REMOVED lines=9> */
.L_x_142:
[----:B------:R-:W-:-:S04]  /*3a80*/  UIADD3 UR7, UPT, UPT, UR7, 0x1, URZ ;  /* 0x0000000107077890 */ /* 0x000fc8000fffe0ff */
[----:B------:R-:W-:-:S04]  /*3a90*/  UISETP.NE.AND UP0, UPT, UR7, 0x4, UPT ;  /* 0x000000040700788c */ /* 0x000fc8000bf05270 */
[----:B------:R-:W-:Y:S02]  /*3aa0*/  USEL UR6, URZ, 0x1, UP0 ;  /* 0x00000001ff067887 */ /* 0x000fe40008000000 */
[----:B------:R-:W-:-:S04]  /*3ab0*/  USEL UR7, UR7, URZ, UP0 ;  /* 0x000000ff07077287 */ /* 0x000fc80008000000 */
[----:B------:R-:W-:Y:S01]  /*3ac0*/  ULEA UR7, UR7, UR5, 0x3 ;  /* 0x0000000507077291 */ /* 0x000fe2000f8e18ff */
[----:B-1----:R-:W-:-:S04]  /*3ad0*/  LOP3.LUT R3, R2, UR6, RZ, 0x3c, !PT ;  /* 0x0000000602037c12 */ /* 0x002fc8000f8e3cff */
[----:B------:R-:W-:-:S04]  /*3ae0*/  SHF.L.U32 R3, R3, 0x1f, RZ ;  /* 0x0000001f03037819 */ /* 0x000fc800000006ff */
[----:B------:R-:W1:Y:S02]  /*3af0*/  SYNCS.PHASECHK.TRANS64.TRYWAIT P0, [UR7], R3 ;  /* 0x00000003ff0075a7 */ /* 0x000e640008001107 */
[----:B-1----:R-:W-:Y:S05]  /*3b00*/  @!P0 BRA `(.L_x_64) ;  /* 0x0000003c00dc8947 */ /* 0x002fea0003800000 */
.L_x_144:
[----:B------:R-:W-:Y:S01]  /*3b10*/  NOP ;  /* 0x0000000000007918 */ /* 0x000fe20000000000 */
[----:B-1----:R-:W1:Y:S01]  /*3b20*/  LDS R0, [UR4+0x14] ;  /* 0x00001404ff007984 */ /* 0x002e620008000800 */
[----:B------:R-:W-:Y:S01]  /*3b30*/  ULOP3.LUT UR6, UR16, 0xffff, URZ, 0xc0, !UPT ;  /* 0x0000ffff10067892 */ /* 0x000fe2000f8ec0ff */
[----:B------:R-:W-:Y:S01]  /*3b40*/  UMOV UR8, 0xffff ;  /* 0x0000ffff00087882 */ /* 0x000fe20000000000 */
[----:B------:R-:W-:Y:S02]  /*3b50*/  UMOV UR5, 0x1 ;  /* 0x0000000100057882 */ /* 0x000fe40000000000 */
[----:B------:R-:W-:-:S04]  /*3b60*/  USHF.R.U32.HI UR6, URZ, 0x5, UR6 ;  /* 0x00000005ff067899 */ /* 0x000fc80008011606 */
[----:B------:R-:W-:Y:S02]  /*3b70*/  USHF.L.U32 UR8, UR8, UR6, URZ ;  /* 0x0000000608087299 */ /* 0x000fe400080006ff */
[----:B------:R-:W-:-:S04]  /*3b80*/  USHF.L.U32 UR5, UR5, UR6, URZ ;  /* 0x0000000605057299 */ /* 0x000fc800080006ff */
[----:B-1----:R-:W-:-:S04]  /*3b90*/  LOP3.LUT R0, R0, UR8, RZ, 0xc0, !PT ;  /* 0x0000000800007c12 */ /* 0x002fc8000f8ec0ff */
[----:B------:R-:W-:-:S13]  /*3ba0*/  ISETP.NE.AND P0, PT, R0, UR8, PT ;  /* 0x0000000800007c0c */ /* 0x000fda000bf05270 */
[----:B------:R-:W-:Y:S05]  /*3bb0*/  @P0 BRA `(.L_x_65) ;  /* 0x0000000000580947 */ /* 0x000fea0003800000 */
[----:B------:R-:W1:Y:S02]  /*3bc0*/  LDS R0, [UR4+0x18] ;  /* 0x00001804ff007984 */ /* 0x000e640008000800 */
[----:B-1----:R-:W-:-:S04]  /*3bd0*/  LOP3.LUT R0, R0, UR5, RZ, 0xc0, !PT ;  /* 0x0000000500007c12 */ /* 0x002fc8000f8ec0ff */
[----:B------:R-:W-:-:S13]  /*3be0*/  ISETP.NE.AND P0, PT, R0, UR5, PT ;  /* 0x0000000500007c0c */ /* 0x000fda000bf05270 */
[----:B------:R-:W-:Y:S05]  /*3bf0*/  @P0 BRA `(.L_x_66) ;  /* 0x00000000003c0947 */ /* 0x000fea0003800000 */
[----:B------:R-:W1:Y:S01]  /*3c00*/  S2R R2, SR_LANEID ;  /* 0x0000000000027919 */ /* 0x000e620000000000 */
[----:B------:R-:W-:Y:S01]  /*3c10*/  ULOP3.LUT UR8, URZ, UR8, URZ, 0x33, !UPT ;  /* 0x00000008ff087292 */ /* 0x000fe2000f8e33ff */
[----:B------:R-:W-:Y:S01]  /*3c20*/  LOP3.LUT R4, RZ, UR5, RZ, 0x33, !PT ;  /* 0x00000005ff047c12 */ /* 0x000fe2000f8e33ff */
[----:B------:R-:W-:Y:S02]  /*3c30*/  VOTEU.ANY UR7, UPT, PT ;  /* 0x0000000000077886 */ /* 0x000fe400038e0100 */
[----:B------:R-:W-:Y:S01]  /*3c40*/  UFLO.U32 UR7, UR7 ;  /* 0x00000007000772bd */ /* 0x000fe200080e0000 */
[----:B------:R-:W2:Y:S01]  /*3c50*/  REDUX UR5, R4 ;  /* 0x00000000040573c4 */ /* 0x000ea20000000000 */
[----:B------:R-:W-:-:S06]  /*3c60*/  IMAD.U32 R0, RZ, RZ, UR8 ;  /* 0x00000008ff007e24 */ /* 0x000fcc000f8e00ff */
[----:B------:R4:W-:Y:S01]  /*3c70*/  UTCATOMSWS.AND URZ, UR8 ;  /* 0x0000000800ff79e3 */ /* 0x0009e20008000000 */
[----:B------:R-:W3:Y:S01]  /*3c80*/  REDUX UR6, R0 ;  /* 0x00000000000673c4 */ /* 0x000ee20000000000 */
[----:B-1----:R-:W-:Y:S01]  /*3c90*/  ISETP.EQ.U32.AND P0, PT, R2, UR7, PT ;  /* 0x0000000702007c0c */ /* 0x002fe2000bf02070 */
[----:B--2---:R-:W-:Y:S01]  /*3ca0*/  IMAD.U32 R2, RZ, RZ, UR5 ;  /* 0x00000005ff027e24 */ /* 0x004fe2000f8e00ff */
[----:B---3--:R-:W-:-:S11]  /*3cb0*/  MOV R3, UR6 ;  /* 0x0000000600037c02 */ /* 0x008fd60008000f00 */
[----:B------:R4:W-:Y:S04]  /*3cc0*/  @P0 ATOMS.AND RZ, [UR4+0x14], R3 ;  /* 0x00001403ffff098c */ /* 0x0009e8000a800004 */
[----:B------:R4:W-:Y:S01]  /*3cd0*/  @P0 ATOMS.AND RZ, [UR4+0x18], R2 ;  /* 0x00001802ffff098c */ /* 0x0009e2000a800004 */
[----:B------:R-:W-:Y:S05]  /*3ce0*/  BRA `(.L_x_67) ;  /* 0x0000000000147947 */ /* 0x000fea0003800000 */
.L_x_66:
[----:B------:R-:W-:Y:S02]  /*3cf0*/  MOV R2, 0x3d10 ;  /* 0x00003d1000027802 */ /* 0x000fe40000000f00 */
[----:B---3-5:R-:W-:Y:S05]  /*3d00*/  CALL.REL.NOINC `($__internal_0_$__cuda_sm10x_tcgen05_guardrail_trap_col_being_dealloced_not_returned_by_alloc) ;  /* 0x0000004000507944 */ /* 0x028fea0003c00000 */
[----:B------:R-:W-:Y:S05]  /*3d10*/  BRA `(.L_x_67) ;  /* 0x0000000000087947 */ /* 0x000fea0003800000 */
.L_x_65:
[----:B------:R-:W-:Y:S02]  /*3d20*/  MOV R2, 0x3d40 ;  /* 0x00003d4000027802 */ /* 0x000fe40000000f00 */
[----:B---3-5:R-:W-:Y:S05]  /*3d30*/  CALL.REL.NOINC `($__internal_2_$__cuda_sm10x_tcgen05_guardrail_trap_unallocated_columns_being_dealloced) ;  /* 0x00000040005c7944 */ /* 0x028fea0003c00000 */
.L_x_67:
[----:B------:R-:W-:Y:S01]  /*3d40*/  NOP ;  /* 0x0000000000007918 */ /* 0x000fe20000000000 */
[----:B----4-:R-:W-:Y:S05]  /*3d50*/  EXIT ;  /* 0x000000000000794d */ /* 0x010fea0003800000 */
.L_x_49:
[----:B------:R-:W-:-:S09]  /*3d60*/  UISETP.NE.OR UP2, UPT, UR8, 0x3, !UP2 ;  /* 0x000000030800788c */ /* 0x000fd2000d745670 */
[----:B------:R-:W-:Y:S05]  /*3d70*/  BRA.U UP2, `(.L_x_68) ;  /* 0x0000000d02b07547 */ /* 0x000fea000b800000 */
[----:B------:R-:W1:Y:S01]  /*3d80*/  LDC R0, c[0x0][0xb30] ;  /* 0x0002cc00ff007b82 */ /* 0x000e620000000800 */
[----:B------:R-:W2:Y:S01]  /*3d90*/  LDCU.64 UR8, c[0x0][0x888] ;  /* 0x00011100ff0877ac */ /* 0x000ea20008000a00 */
[----:B------:R-:W-:Y:S02]  /*3da0*/  HFMA2 R25, -RZ, RZ, 0, 0 ;  /* 0x00000000ff197431 */ /* 0x000fe400000001ff */
[----:B------:R-:W-:Y:S01]  /*3db0*/  IMAD.MOV.U32 R34, RZ, RZ, 0x1 ;  /* 0x00000001ff227424 */ /* 0x000fe200078e00ff */
[----:B------:R-:W-:Y:S01]  /*3dc0*/  MOV R23, 0x2000 ;  /* 0x0000200000177802 */ /* 0x000fe20000000f00 */
[----:B------:R-:W4:Y:S01]  /*3dd0*/  LDCU.64 UR4, c[0x0][0x890] ;  /* 0x00011200ff0477ac */ /* 0x000f220008000a00 */
[----:B------:R-:W-:Y:S01]  /*3de0*/  IMAD.MOV.U32 R27, RZ, RZ, RZ ;  /* 0x000000ffff1b7224 */ /* 0x000fe200078e00ff */
[----:B------:R-:W3:Y:S01]  /*3df0*/  LDC R19, c[0x0][0x370] ;  /* 0x0000dc00ff137b82 */ /* 0x000ee20000000800 */
[----:B------:R-:W-:Y:S01]  /*3e00*/  UMOV UR7, 0x400 ;  /* 0x0000040000077882 */ /* 0x000fe20000000000 */
[----:B------:R-:W-:-:S02]  /*3e10*/  UPLOP3.LUT UP1, UPT, UPT, UPT, UPT, 0x40, 0x4 ;  /* 0x000000000004789c */ /* 0x000fc40003f2e870 */
[----:B------:R-:W-:Y:S01]  /*3e20*/  ULEA UR7, UR37, UR7, 0x18 ;  /* 0x0000000725077291 */ /* 0x000fe2000f8ec0ff */
[----:B------:R-:W-:-:S03]  /*3e30*/  UMOV UR13, URZ ;  /* 0x000000ff000d7c82 */ /* 0x000fc60008000000 */
[----:B------:R-:W3:Y:S01]  /*3e40*/  LDC R2, c[0x0][0xb0c] ;  /* 0x0002c300ff027b82 */ /* 0x000ee20000000800 */
[----:B--2---:R-:W-:Y:S02]  /*3e50*/  UISETP.NE.U32.AND UP3, UPT, UR8, URZ, UPT ;  /* 0x000000ff0800728c */ /* 0x004fe4000bf65070 */
[----:B----4-:R-:W-:-:S05]  /*3e60*/  UISETP.NE.U32.AND UP4, UPT, UR4, URZ, UPT ;  /* 0x000000ff0400728c */ /* 0x010fca000bf85070 */
[----:B------:R-:W2:Y:S01]  /*3e70*/  LDC R18, c[0x0][0xb20] ;  /* 0x0002c800ff127b82 */ /* 0x000ea20000000800 */
[----:B-1----:R-:W-:Y:S01]  /*3e80*/  ISETP.NE.AND P1, PT, R0, 0x1, PT ;  /* 0x000000010000780c */ /* 0x002fe20003f25270 */
[----:B------:R-:W-:Y:S02]  /*3e90*/  UISETP.NE.AND.EX UP3, UPT, UR9, URZ, UPT, UP3 ;  /* 0x000000ff0900728c */ /* 0x000fe4000bf65330 */
[----:B------:R-:W-:-:S04]  /*3ea0*/  UISETP.NE.AND.EX UP4, UPT, UR5, URZ, UPT, UP4 ;  /* 0x000000ff0500728c */ /* 0x000fc8000bf85340 */
[----:B-----5:R-:W1:Y:S08]  /*3eb0*/  LDC.64 R32, c[0x0][0x348] ;  /* 0x0000d200ff207b82 */ /* 0x020e700000000a00 */
[----:B------:R-:W4:Y:S08]  /*3ec0*/  LDC.64 R16, c[0x0][0xb10] ;  /* 0x0002c400ff107b82 */ /* 0x000f300000000a00 */
[----:B------:R-:W1:Y:S08]  /*3ed0*/  LDC.64 R6, c[0x0][0xb18] ;  /* 0x0002c600ff067b82 */ /* 0x000e700000000a00 */
[----:B------:R-:W1:Y:S08]  /*3ee0*/  LDC.64 R4, c[0x0][0xb28] ;  /* 0x0002ca00ff047b82 */ /* 0x000e700000000a00 */
[----:B--23--:R-:W1:Y:S02]  /*3ef0*/  LDC R22, c[0x0][0x374] ;  /* 0x0000dd00ff167b82 */ /* 0x00ce640000000800 */
.L_x_77:
[----:B------:R-:W-:Y:S02]  /*3f00*/  LEA R0, R27, UR7, 0x3 ;  /* 0x000000071b007c11 */ /* 0x000fe4000f8e18ff */
[----:B------:R-:W-:Y:S02]  /*3f10*/  SHF.L.U32 R3, R25, 0x1f, RZ ;  /* 0x0000001f19037819 */ /* 0x000fe400000006ff */
[----:B------:R-:W-:Y:S02]  /*3f20*/  LEA R28, R27, UR7, 0x4 ;  /* 0x000000071b1c7c11 */ /* 0x000fe4000f8e20ff */
[----:B--2---:R-:W2:Y:S02]  /*3f30*/  SYNCS.PHASECHK.TRANS64.TRYWAIT P0, [R0+URZ+0x90], R3 ;  /* 0x00009003000075a7 */ /* 0x004ea400080011ff */
[----:B--2---:R-:W-:Y:S05]  /*3f40*/  @!P0 BRA `(.L_x_69) ;  /* 0x0000003800e48947 */ /* 0x004fea0003800000 */
.L_x_145:
[----:B------:R-:W-:Y:S01]  /*3f50*/  ISETP.GE.AND P0, PT, R26, 0x1, PT ;  /* 0x000000011a00780c */ /* 0x000fe20003f06270 */
[----:B------:R-:W3:Y:S01]  /*3f60*/  LDS.128 R28, [R28+0x120] ;  /* 0x000120001c1c7984 */ /* 0x000ee20000000c00 */
[----:B--2---:R-:W-:Y:S01]  /*3f70*/  VIADD R0, R0, 0xa0 ;  /* 0x000000a000007836 */ /* 0x004fe20000000000 */
[----:B------:R-:W-:Y:S01]  /*3f80*/  @!PT LDS RZ, [RZ] ;  /* 0x00000000fffff984 */ /* 0x000fe20000000800 */
[----:B------:R-:W-:Y:S01]  /*3f90*/  @!PT LDS RZ, [RZ] ;  /* 0x00000000fffff984 */ /* 0x000fe20000000800 */
[----:B------:R-:W-:Y:S01]  /*3fa0*/  @!PT LDS RZ, [RZ] ;  /* 0x00000000fffff984 */ /* 0x000fe20000000800 */
[----:B------:R-:W-:Y:S01]  /*3fb0*/  @!PT LDS RZ, [RZ] ;  /* 0x00000000fffff984 */ /* 0x000fe20000000800 */
[----:B------:R2:W-:Y:S06]  /*3fc0*/  MEMBAR.ALL.CTA ;  /* 0x0000000000007992 */ /* 0x0005ec0000008000 */
[----:B--2---:R-:W2:Y:S01]  /*3fd0*/  FENCE.VIEW.ASYNC.S ;  /* 0x00000000000073c6 */ /* 0x004ea20000000000 */
[----:B------:R-:W-:Y:S04]  /*3fe0*/  PRMT R0, RZ, 0x654, R0 ;  /* 0x00000654ff007816 */ /* 0x000fe80000000000 */
[----:B--2---:R2:W-:Y:S01]  /*3ff0*/  SYNCS.ARRIVE.TRANS64.RED.A1T0 RZ, [R0+URZ], RZ ;  /* 0x000000ff00ff79a7 */ /* 0x0045e200081004ff */
[----:B---3--:R-:W-:Y:S11]  /*4000*/  LOP3.LUT P3, RZ, R30, 0x1, RZ, 0xc0, !PT ;  /* 0x000000011eff7812 */ /* 0x008ff6000786c0ff */
[----:B------:R-:W-:Y:S02]  /*4010*/  @!UPT UIADD3 URZ, UPT, UPT, URZ, URZ, URZ ;  /* 0x000000fffffff290 */ /* 0x000fe4000fffe0ff */
[----:B------:R-:W-:Y:S02]  /*4020*/  @P3 MOV R13, R28 ;  /* 0x0000001c000d3202 */ /* 0x000fe40000000f00 */
[----:B------:R-:W-:Y:S01]  /*4030*/  @P3 LOP3.LUT R8, R29, 0xffff, RZ, 0xc0, !PT ;  /* 0x0000ffff1d083812 */ /* 0x000fe200078ec0ff */
[----:B--2---:R-:W-:Y:S06]  /*4040*/  @!P0 BRA `(.L_x_70) ;  /* 0x0000000000a48947 */ /* 0x004fec0003800000 */
[----:B-1----:R-:W-:Y:S01]  /*4050*/  IMAD.HI.U32 R37, R22, R7, RZ ;  /* 0x0000000716257227 */ /* 0x002fe200078e00ff */
[----:B------:R-:W-:Y:S02]  /*4060*/  ISETP.NE.AND P0, PT, R6, 0x1, PT ;  /* 0x000000010600780c */ /* 0x000fe40003f05270 */
[----:B------:R-:W-:Y:S01]  /*4070*/  ISETP.NE.AND P2, PT, R26, 0x1, PT ;  /* 0x000000011a00780c */ /* 0x000fe20003f45270 */
[----:B----4-:R-:W-:Y:S01]  /*4080*/  IMAD.HI.U32 R36, R19, R16, RZ ;  /* 0x0000001013247227 */ /* 0x010fe200078e00ff */
[----:B------:R-:W-:Y:S02]  /*4090*/  SHF.R.U32.HI R37, RZ, R18, R37 ;  /* 0x00000012ff257219 */ /* 0x000fe40000011625 */
[----:B------:R-:W-:Y:S01]  /*40a0*/  ISETP.NE.AND P4, PT, R2, 0x1, PT ;  /* 0x000000010200780c */ /* 0x000fe20003f85270 */
[----:B------:R-:W-:Y:S01]  /*40b0*/  IMAD.HI.U32 R38, R13, R16, RZ ;  /* 0x000000100d267227 */ /* 0x000fe200078e00ff */
[----:B------:R-:W-:Y:S02]  /*40c0*/  SHF.R.U32.HI R36, RZ, R17, R36 ;  /* 0x00000011ff247219 */ /* 0x000fe40000011624 */
[----:B------:R-:W-:Y:S01]  /*40d0*/  SEL R3, R22, R37, !P0 ;  /* 0x0000002516037207 */ /* 0x000fe20004000000 */
[C---:B------:R-:W-:Y:S01]  /*40e0*/  IMAD.HI.U32 R37, R8.reuse, R7, RZ ;  /* 0x0000000708257227 */ /* 0x040fe200078e00ff */
[----:B------:R-:W-:Y:S02]  /*40f0*/  SEL R11, R19, R36, !P4 ;  /* 0x00000024130b7207 */ /* 0x000fe40006000000 */
[----:B------:R-:W-:Y:S01]  /*4100*/  SHF.R.U32.HI R38, RZ, R17, R38 ;  /* 0x00000011ff267219 */ /* 0x000fe20000011626 */
[----:B------:R-:W-:Y:S01]  /*4110*/  IMAD.HI.U32 R40, R3, R4, RZ ;  /* 0x0000000403287227 */ /* 0x000fe200078e00ff */
[----:B------:R-:W-:Y:S03]  /*4120*/  SHF.R.U32.HI R37, RZ, R18, R37 ;  /* 0x00000012ff257219 */ /* 0x000fe60000011625 */
[----:B------:R-:W-:Y:S01]  /*4130*/  IMAD.HI.U32 R36, R11, R4, RZ ;  /* 0x000000040b247227 */ /* 0x000fe200078e00ff */
[----:B------:R-:W-:Y:S02]  /*4140*/  @P2 SHF.R.U32.HI R3, RZ, R5, R40 ;  /* 0x00000005ff032219 */ /* 0x000fe40000011628 */
[----:B------:R-:W-:Y:S02]  /*4150*/  SEL R9, R8, R37, !P0 ;  /* 0x0000002508097207 */ /* 0x000fe40004000000 */
[----:B------:R-:W-:Y:S01]  /*4160*/  @P2 SHF.R.U32.HI R11, RZ, R5, R36 ;  /* 0x00000005ff0b2219 */ /* 0x000fe20000011624 */
[C---:B------:R-:W-:Y:S01]  /*4170*/  IMAD R10, R26.reuse, R3, RZ ;  /* 0x000000031a0a7224 */ /* 0x040fe200078e02ff */
[----:B------:R-:W-:Y:S01]  /*4180*/  SEL R3, R13, R38, !P4 ;  /* 0x000000260d037207 */ /* 0x000fe20006000000 */
[C---:B------:R-:W-:Y:S03]  /*4190*/  IMAD.HI.U32 R14, R9.reuse, R4, RZ ;  /* 0x00000004090e7227 */ /* 0x040fe600078e00ff */
[----:B------:R-:W-:Y:S01]  /*41a0*/  ISETP.GE.AND P0, PT, R9, R10, PT ;  /* 0x0000000a0900720c */ /* 0x000fe20003f06270 */
[C---:B------:R-:W-:Y:S01]  /*41b0*/  IMAD R12, R26.reuse, R11, RZ ;  /* 0x0000000b1a0c7224 */ /* 0x040fe200078e02ff */
[-C--:B------:R-:W-:Y:S04]  /*41c0*/  SHF.R.U32.HI R14, RZ, R5.reuse, R14 ;  /* 0x00000005ff0e7219 */ /* 0x080fe8000001160e */
[----:B------:R-:W-:Y:S02]  /*41d0*/  ISETP.GE.OR P0, PT, R3, R12, P0 ;  /* 0x0000000c0300720c */ /* 0x000fe40000706670 */
[----:B------:R-:W-:Y:S05]  /*41e0*/  SEL R15, R9, R14, !P2 ;  /* 0x0000000e090f7207 */ /* 0x000fea0005000000 */
[----:B------:R-:W-:Y:S04]  /*41f0*/  IMAD.MOV R14, RZ, RZ, -R15 ;  /* 0x000000ffff0e7224 */ /* 0x000fe800078e0a0f */
[----:B------:R-:W-:Y:S02]  /*4200*/  IMAD R14, R26, R14, R9 ;  /* 0x0000000e1a0e7224 */ /* 0x000fe400078e0209 */
[C---:B------:R-:W-:Y:S05]  /*4210*/  @!P0 IMAD.HI.U32 R10, R3.reuse, R4, RZ ;  /* 0x00000004030a8227 */ /* 0x040fea00078e00ff */
[----:B------:R-:W-:Y:S04]  /*4220*/  @!P0 SHF.R.U32.HI R10, RZ, R5, R10 ;  /* 0x00000005ff0a8219 */ /* 0x000fe8000001160a */
[----:B------:R-:W-:Y:S01]  /*4230*/  @!P0 SEL R0, R3, R10, !P2 ;  /* 0x0000000a03008207 */ /* 0x000fe20005000000 */
[----:B------:R-:W-:Y:S03]  /*4240*/  IMAD.MOV R10, RZ, RZ, -R3 ;  /* 0x000000ffff0a7224 */ /* 0x000fe600078e0a03 */
[----:B------:R-:W-:Y:S01]  /*4250*/  @!P0 IADD3 R15, PT, PT, R15, -R0, RZ ;  /* 0x800000000f0f8210 */ /* 0x000fe20007ffe0ff */
[----:B------:R-:W-:Y:S01]  /*4260*/  @!P0 IMAD R0, R11, R14, R0 ;  /* 0x0000000e0b008224 */ /* 0x000fe200078e0200 */
[----:B------:R-:W-:Y:S01]  /*4270*/  IADD3 R11, PT, PT, -R9, RZ, RZ ;  /* 0x000000ff090b7210 */ /* 0x000fe20007ffe1ff */
[----:B------:R-:W-:Y:S02]  /*4280*/  IMAD R13, R2, R10, R13 ;  /* 0x0000000a020d7224 */ /* 0x000fe400078e020d */
[----:B------:R-:W-:Y:S02]  /*4290*/  @!P0 IMAD R9, R15, R26, R3 ;  /* 0x0000001a0f098224 */ /* 0x000fe400078e0203 */
[----:B------:R-:W-:Y:S02]  /*42a0*/  @!P0 IMAD.MOV.U32 R3, RZ, RZ, R0 ;  /* 0x000000ffff038224 */ /* 0x000fe400078e0000 */
[----:B------:R-:W-:Y:S02]  /*42b0*/  IMAD R8, R6, R11, R8 ;  /* 0x0000000b06087224 */ /* 0x000fe400078e0208 */
[----:B------:R-:W-:Y:S02]  /*42c0*/  IMAD R13, R3, R2, R13 ;  /* 0x00000002030d7224 */ /* 0x000fe400078e020d */
[----:B------:R-:W-:Y:S02]  /*42d0*/  IMAD R8, R9, R6, R8 ;  /* 0x0000000609087224 */ /* 0x000fe400078e0208 */
.L_x_70:
[----:B------:R-:W-:Y:S05]  /*42e0*/  BRA.U UP1, `(.L_x_71) ;  /* 0x0000000101107547 */ /* 0x000fea000b800000 */
[----:B------:R-:W-:Y:S04]  /*42f0*/  MOV R0, UR6 ;  /* 0x0000000600007c02 */ /* 0x000fe80008000f00 */
[----:B------:R-:W-:Y:S04]  /*4300*/  SHF.L.U32 R3, R0, 0x1f, RZ ;  /* 0x0000001f00037819 */ /* 0x000fe800000006ff */
[----:B------:R-:W2:Y:S02]  /*4310*/  SYNCS.PHASECHK.TRANS64.TRYWAIT P0, [UR7+0x88], R3 ;  /* 0x00008803ff0075a7 */ /* 0x000ea40008001107 */
[----:B--2---:R-:W-:Y:S05]  /*4320*/  @!P0 BRA `(.L_x_72) ;  /* 0x0000003800008947 */ /* 0x004fea0003800000 */
.L_x_71:
[----:B------:R-:W-:Y:S02]  /*4330*/  R2UR UR11, R21 ;  /* 0x00000000150b72ca */ /* 0x000fe400000e0000 */
[----:B------:R-:W-:Y:S02]  /*4340*/  R2UR UR10, R20 ;  /* 0x00000000140a72ca */ /* 0x000fe400000e0000 */
[----:B------:R-:W-:Y:S04]  /*4350*/  ISETP.NE.U32.AND P2, PT, RZ, UR4, PT ;  /* 0x00000004ff007c0c */ /* 0x000fe8000bf45070 */
[----:B------:R-:W-:Y:S05]  /*4360*/  ISETP.NE.AND.EX P2, PT, RZ, UR5, PT, P2 ;  /* 0x00000005ff007c0c */ /* 0x000fea000bf45320 */
[----:B------:R-:W-:Y:S02]  /*4370*/  USHF.L.U32 UR11, UR11, 0x6, URZ ;  /* 0x000000060b0b7899 */ /* 0x000fe400080006ff */
[----:B------:R-:W-:Y:S01]  /*4380*/  USHF.L.U32 UR10, UR10, 0x6, URZ ;  /* 0x000000060a0a7899 */ /* 0x000fe200080006ff */
[----:B------:R-:W-:Y:S11]  /*4390*/  BRA.U !UP4, `(.L_x_73) ;  /* 0x000000010c347547 */ /* 0x000ff6000b800000 */
[----:B------:R-:W-:Y:S01]  /*43a0*/  UPLOP3.LUT UP0, UPT, UPT, UPT, UP3, 0x80, 0x8 ;  /* 0x000000000008789c */ /* 0x000fe20003f0f030 */
[----:B--2---:R-:W-:Y:S02]  /*43b0*/  HFMA2 R0, -RZ, RZ, 0, 5.9604644775390625e-08 ;  /* 0x00000001ff007431 */ /* 0x004fe400000001ff */
[----:B------:R-:W-:Y:S03]  /*43c0*/  IMAD.MOV.U32 R67, RZ, RZ, 0x1 ;  /* 0x00000001ff437424 */ /* 0x000fe600078e00ff */
[----:B------:R-:W-:Y:S05]  /*43d0*/  PLOP3.LUT P0, PT, PT, PT, UP0, 0x80, 0x8 ;  /* 0x000000000008781c */ /* 0x000fea0003f0f008 */
[----:B------:R-:W2:Y:S01]  /*43e0*/  @UP0 LDCU.64 UR14, c[0x0][0x888] ;  /* 0x00011100ff0e07ac */ /* 0x000ea20008000a00 */
[----:B------:R-:W-:Y:S07]  /*43f0*/  @UP0 UIMAD UR8, UR36, UR4, URZ ;  /* 0x00000004240802a4 */ /* 0x000fee000f8e02ff */
[----:B------:R-:W-:Y:S01]  /*4400*/  @!P0 PRMT R67, R0, 0x7610, R67 ;  /* 0x0000761000438816 */ /* 0x000fe20000000043 */
[----:B--2---:R-:W-:Y:S03]  /*4410*/  @UP0 UIMAD.WIDE UR14, UR8, 0x4, UR14 ;  /* 0x00000004080e08a5 */ /* 0x004fe6000f8e020e */
[----:B------:R-:W2:Y:S03]  /*4420*/  @!UP0 LDCU UR8, c[0x0][0x880] ;  /* 0x00011000ff0887ac */ /* 0x000ea60008000800 */
[----:B------:R-:W-:Y:S01]  /*4430*/  IMAD.U32 R10, RZ, RZ, UR14 ;  /* 0x0000000eff0a7e24 */ /* 0x000fe2000f8e00ff */
[----:B------:R-:W-:Y:S05]  /*4440*/  MOV R11, UR15 ;  /* 0x0000000f000b7c02 */ /* 0x000fea0008000f00 */
[----:B------:R3:W5:Y:S02]  /*4450*/  @P0 LDG.E R35, desc[UR46][R10.64] ;  /* 0x0000002e0a230981 */ /* 0x000764000c1e1900 */
[----:B--23--:R-:W-:Y:S07]  /*4460*/  @!P0 IMAD.U32 R35, RZ, RZ, UR8 ;  /* 0x00000008ff238e24 */ /* 0x00cfee000f8e00ff */
.L_x_73:
[----:B-----5:R-:W-:Y:S01]  /*4470*/  @!P2 FSETP.EQ.AND P0, PT, R35, RZ, PT ;  /* 0x000000ff2300a20b */ /* 0x020fe20003f02000 */
[----:B------:R-:W-:Y:S01]  /*4480*/  @!UPT UIADD3 URZ, UPT, UPT, URZ, URZ, URZ ;  /* 0x000000fffffff290 */ /* 0x000fe2000fffe0ff */
[----:B------:R-:W-:Y:S11]  /*4490*/  @!P2 BRA `(.L_x_74) ;  /* 0x000000000014a947 */ /* 0x000ff60003800000 */
[----:B------:R-:W-:Y:S02]  /*44a0*/  LOP3.LUT P2, RZ, R67, 0xff, RZ, 0xc0, !PT ;  /* 0x000000ff43ff7812 */ /* 0x000fe4000784c0ff */
[----:B------:R-:W-:Y:S04]  /*44b0*/  PLOP3.LUT P0, PT, PT, PT, UP0, 0x80, 0x8 ;  /* 0x000000000008781c */ /* 0x000fe80003f0f008 */
[----:B------:R-:W-:Y:S07]  /*44c0*/  PLOP3.LUT P0, PT, P0, PT, PT, 0x8, 0x80 ;  /* 0x000000000080781c */ /* 0x000fee000070e170 */
[----:B------:R-:W-:Y:S11]  /*44d0*/  @P2 FSETP.EQ.AND P0, PT, R35, RZ, PT ;  /* 0x000000ff2300220b */ /* 0x000ff60003f02000 */
[----:B------:R-:W-:Y:S02]  /*44e0*/  @!UPT UIADD3 URZ, UPT, UPT, URZ, URZ, URZ ;  /* 0x000000fffffff290 */ /* 0x000fe4000fffe0ff */
.L_x_74:
[----:B------:R-:W-:Y:S01]  /*44f0*/  ULEA UR15, UR13, UR7, 0x3 ;  /* 0x000000070d0f7291 */ /* 0x000fe2000f8e18ff */
[----:B--2---:R-:W-:Y:S02]  /*4500*/  SHF.L.U32 R3, R34, 0x1f, RZ ;  /* 0x0000001f22037819 */ /* 0x004fe400000006ff */
[----:B------:R-:W-:Y:S04]  /*4510*/  ELECT P4, URZ, PT ;  /* 0x0000000000ff782f */ /* 0x000fe80003880000 */
[----:B------:R-:W-:Y:S02]  /*4520*/  PLOP3.LUT P4, PT, P0, P4, PT, 0xf2, 0x2f ;  /* 0x00000000002f781c */ /* 0x000fe40000789e72 */
[----:B------:R-:W2:Y:S11]  /*4530*/  SYNCS.PHASECHK.TRANS64.TRYWAIT P2, [UR15+0x68], R3 ;  /* 0x00006803ff0075a7 */ /* 0x000eb6000804110f */
[----:B-1----:R-:W-:Y:S05]  /*4540*/  @!P4 IADD3 R20, P0, PT, R32, 0x580, RZ ;  /* 0x000005802014c810 */ /* 0x002fea0007f1e0ff */
[----:B------:R-:W-:Y:S01]  /*4550*/  @!P4 IMAD.X R12, RZ, RZ, R33, P0 ;  /* 0x000000ffff0cc224 */ /* 0x000fe200000e0621 */
[----:B--2---:R-:W-:Y:S07]  /*4560*/  @!P2 BRA `(.L_x_75) ;  /* 0x000000340088a947 */ /* 0x004fee0003800000 */
.L_x_148:
[----:B------:R-:W2:Y:S01]  /*4570*/  LDC.64 R14, c[0x0][0xb10] ;  /* 0x0002c400ff0e7b82 */ /* 0x000ea20000000a00 */
[----:B------:R-:W-:Y:S01]  /*4580*/  @!P4 R2UR UR8, R12 ;  /* 0x000000000c08c2ca */ /* 0x000fe200000e0000 */
[----:B------:R-:W-:Y:S01]  /*4590*/  VOTEU.ALL UP2, P4 ;  /* 0x0000000000ff7886 */ /* 0x000fe20002040000 */
[----:B------:R-:W-:Y:S01]  /*45a0*/  @!P4 R2UR UR9, R20 ;  /* 0x000000001409c2ca */ /* 0x000fe200000e0000 */
[----:B------:R-:W-:Y:S01]  /*45b0*/  VOTEU.ALL UP1, P4 ;  /* 0x0000000000ff7886 */ /* 0x000fe20002020000 */
[----:B------:R-:W-:Y:S03]  /*45c0*/  UMOV UR20, 0x0 ;  /* 0x0000000000147882 */ /* 0x000fe60000000000 */
[----:B------:R-:W3:Y:S01]  /*45d0*/  LDC.64 R10, c[0x0][0xb18] ;  /* 0x0002c600ff0a7b82 */ /* 0x000ee20000000a00 */
[----:B------:R-:W-:Y:S01]  /*45e0*/  UMOV UR21, 0x10000000 ;  /* 0x1000000000157882 */ /* 0x000fe20000000000 */
[----:B------:R-:W-:Y:S01]  /*45f0*/  UMOV UR12, UR36 ;  /* 0x00000024000c7c82 */ /* 0x000fe20008000000 */
[----:B------:R-:W-:Y:S01]  /*4600*/  UIADD3 UR14, UPT, UPT, UR13, 0x1, URZ ;  /* 0x000000010d0e7890 */ /* 0x000fe2000fffe0ff */
[----:B------:R-:W-:Y:S01]  /*4610*/  @P3 SHF.R.U32.HI R24, RZ, 0x10, R29 ;  /* 0x00000010ff183819 */ /* 0x000fe2000001161d */
[----:B------:R-:W-:Y:S03]  /*4620*/  VIADD R27, R27, 0x1 ;  /* 0x000000011b1b7836 */ /* 0x000fe60000000000 */
[----:B-1----:R-:W1:Y:S01]  /*4630*/  @!P1 LDC R0, c[0x0][0xb20] ;  /* 0x0002c800ff009b82 */ /* 0x002e620000000800 */
[----:B------:R-:W-:Y:S01]  /*4640*/  UISETP.NE.AND UP5, UPT, UR14, 0x3, UPT ;  /* 0x000000030e00788c */ /* 0x000fe2000bfa5270 */
[----:B------:R-:W-:Y:S01]  /*4650*/  IMAD.U32 R21, RZ, RZ, UR8 ;  /* 0x00000008ff157e24 */ /* 0x000fe2000f8e00ff */
[----:B------:R-:W-:Y:S05]  /*4660*/  @!UP2 ULEA UR8, UR13, UR7, 0xd ;  /* 0x000000070d08a291 */ /* 0x000fea000f8e68ff */
[----:B------:R-:W5:Y:S01]  /*4670*/  @!P1 LDC R3, c[0x0][0xb0c] ;  /* 0x0002c300ff039b82 */ /* 0x000f620000000800 */
[----:B------:R-:W-:Y:S01]  /*4680*/  IMAD.U32 R20, RZ, RZ, UR9 ;  /* 0x00000009ff147e24 */ /* 0x000fe2000f8e00ff */
[----:B------:R-:W-:Y:S01]  /*4690*/  UIADD3 UR9, UPT, UPT, UR15, 0x50, URZ ;  /* 0x000000500f097890 */ /* 0x000fe2000fffe0ff */
[----:B------:R-:W-:Y:S01]  /*46a0*/  @!P4 R2UR UR19, R21 ;  /* 0x000000001513c2ca */ /* 0x000fe200000e0000 */
[----:B------:R-:W-:Y:S02]  /*46b0*/  @!UP2 UIADD3 UR8, UPT, UPT, UR8, 0x400, URZ ;  /* 0x000004000808a890 */ /* 0x000fe4000fffe0ff */
[----:B------:R-:W-:Y:S01]  /*46c0*/  @!P4 R2UR UR18, R20 ;  /* 0x000000001412c2ca */ /* 0x000fe200000e0000 */
[----:B------:R-:W-:Y:S01]  /*46d0*/  @!P4 IMAD.MOV.U32 R20, RZ, RZ, 0x2000 ;  /* 0x00002000ff14c424 */ /* 0x000fe200078e00ff */
[----:B------:R-:W-:Y:S02]  /*46e0*/  UPRMT UR16, UR37, 0x654, UR9 ;  /* 0x0000065425107896 */ /* 0x000fe40008000009 */
[----:B------:R-:W-:Y:S02]  /*46f0*/  USEL UR17, URZ, 0x1, UP5 ;  /* 0x00000001ff117887 */ /* 0x000fe4000a800000 */
[----:B------:R-:W-:Y:S04]  /*4700*/  USEL UR14, UR14, URZ, UP5 ;  /* 0x000000ff0e0e7287 */ /* 0x000fe8000a800000 */
[----:B------:R-:W-:Y:S01]  /*4710*/  ULEA UR13, UR14, UR7, 0x3 ;  /* 0x000000070e0d7291 */ /* 0x000fe2000f8e18ff */
[----:B------:R-:W-:Y:S02]  /*4720*/  LOP3.LUT R34, R34, UR17, RZ, 0x3c, !PT ;  /* 0x0000001122227c12 */ /* 0x000fe4000f8e3cff */
[----:B------:R1:W-:Y:S01]  /*4730*/  @!UP1 UTMALDG.3D [UR8], [UR18], desc[UR20] ;  /* 0x00001408120095b4 */ /* 0x0003e20008011000 */
[----:B------:R1:W-:Y:S01]  /*4740*/  @!P4 SYNCS.ARRIVE.TRANS64.RED.A0TR RZ, [UR15+0x50], R20 ;  /* 0x00005014ffffc9a7 */ /* 0x0003e2000830040f */
[----:B------:R-:W-:Y:S02]  /*4750*/  SHF.L.U32 R12, R34, 0x1f, RZ ;  /* 0x0000001f220c7819 */ /* 0x000fe400000006ff */
[----:B-----5:R-:W-:Y:S01]  /*4760*/  @!P1 ISETP.NE.AND P2, PT, R3, 0x1, PT ;  /* 0x000000010300980c */ /* 0x020fe20003f45270 */
[C---:B--2---:R-:W-:Y:S01]  /*4770*/  @!P1 IMAD.HI.U32 R14, R13.reuse, R14, RZ ;  /* 0x0000000e0d0e9227 */ /* 0x044fe200078e00ff */
[----:B---3--:R-:W-:Y:S03]  /*4780*/  @!P1 ISETP.NE.AND P0, PT, R10, 0x1, PT ;  /* 0x000000010a00980c */ /* 0x008fe60003f05270 */
[C---:B------:R-:W-:Y:S01]  /*4790*/  @!P1 IMAD.HI.U32 R11, R8.reuse, R11, RZ ;  /* 0x0000000b080b9227 */ /* 0x040fe200078e00ff */
[----:B------:R-:W-:Y:S04]  /*47a0*/  @!P1 SHF.R.U32.HI R14, RZ, R15, R14 ;  /* 0x0000000fff0e9219 */ /* 0x000fe8000001160e */
[----:B-1----:R-:W-:Y:S01]  /*47b0*/  @!P1 SHF.R.U32.HI R9, RZ, R0, R11 ;  /* 0x00000000ff099219 */ /* 0x002fe2000001160b */
[----:B------:R-:W-:Y:S01]  /*47c0*/  SYNCS.ARRIVE.TRANS64.RED.A1T0 RZ, [UR16], RZ ;  /* 0x000000ffffff79a7 */ /* 0x000fe20008100410 */
[----:B------:R-:W-:Y:S02]  /*47d0*/  @!P1 SEL R14, R13, R14, !P2 ;  /* 0x0000000e0d0e9207 */ /* 0x000fe40005000000 */
[----:B------:R-:W-:Y:S01]  /*47e0*/  @!P1 SEL R9, R8, R9, !P0 ;  /* 0x0000000908099207 */ /* 0x000fe20004000000 */
[----:B------:R-:W1:Y:S04]  /*47f0*/  SYNCS.PHASECHK.TRANS64.TRYWAIT P5, [UR13+0x68], R12 ;  /* 0x0000680cff0075a7 */ /* 0x000e6800080a110d */
[----:B------:R-:W-:Y:S02]  /*4800*/  @!P1 IMAD.IADD R0, R9, 0x1, -R14 ;  /* 0x0000000109009824 */ /* 0x000fe400078e0a0e */
[----:B------:R-:W-:Y:S02]  /*4810*/  @!P1 IMAD.IADD R9, R14, 0x1, -R9 ;  /* 0x000000010e099824 */ /* 0x000fe400078e0a09 */
[----:B------:R-:W-:Y:S02]  /*4820*/  @!P1 IMAD R13, R0, R3, R13 ;  /* 0x00000003000d9224 */ /* 0x000fe400078e020d */
[----:B------:R-:W-:Y:S01]  /*4830*/  @!P1 IMAD R8, R9, R10, R8 ;  /* 0x0000000a09089224 */ /* 0x000fe200078e0208 */
[----:B-1----:R-:W-:Y:S06]  /*4840*/  @!P5 BRA `(.L_x_76) ;  /* 0x0000003000e8d947 */ /* 0x002fec0003800000 */
.L_x_150:
[----:B-1----:R-:W-:Y:S01]  /*4850*/  @!P4 IADD3 R3, P0, PT, R32, 0x580, RZ ;  /* 0x000005802003c810 */ /* 0x002fe20007f1e0ff */
[----:B------:R-:W-:Y:S01]  /*4860*/  UMOV UR18, 0x0 ;  /* 0x0000000000127882 */ /* 0x000fe20000000000 */
[----:B------:R-:W-:Y:S01]  /*4870*/  UMOV UR19, 0x10000000 ;  /* 0x1000000000137882 */ /* 0x000fe20000000000 */
[----:B------:R-:W-:Y:S01]  /*4880*/  VOTEU.ALL UP1, P4 ;  /* 0x0000000000ff7886 */ /* 0x000fe20002020000 */
[----:B------:R-:W-:Y:S01]  /*4890*/  @!P4 R2UR UR9, R3 ;  /* 0x000000000309c2ca */ /* 0x000fe200000e0000 */
[----:B------:R-:W-:Y:S01]  /*48a0*/  @!P4 IMAD.X R0, RZ, RZ, R33, P0 ;  /* 0x000000ffff00c224 */ /* 0x000fe200000e0621 */
[----:B------:R-:W-:Y:S01]  /*48b0*/  UMOV UR12, UR36 ;  /* 0x00000024000c7c82 */ /* 0x000fe20008000000 */
[----:B------:R-:W-:Y:S01]  /*48c0*/  @P3 R2UR UR36, R24 ;  /* 0x00000000182432ca */ /* 0x000fe200000e0000 */
[----:B------:R-:W-:Y:S01]  /*48d0*/  @!UP1 ULEA UR15, UR14, UR7, 0xd ;  /* 0x000000070e0f9291 */ /* 0x000fe2000f8e68ff */
[----:B------:R-:W-:Y:S01]  /*48e0*/  ISETP.NE.AND P0, PT, R27, 0x2, PT ;  /* 0x000000021b00780c */ /* 0x000fe20003f05270 */
[----:B------:R-:W-:Y:S01]  /*48f0*/  @!UP1 UIADD3 UR10, UPT, UPT, UR10, 0x20, URZ ;  /* 0x000000200a0a9890 */ /* 0x000fe2000fffe0ff */
[----:B------:R-:W-:Y:S01]  /*4900*/  @!P4 R2UR UR8, R0 ;  /* 0x000000000008c2ca */ /* 0x000fe200000e0000 */
[----:B------:R-:W-:Y:S01]  /*4910*/  IMAD.IADD R20, R8, 0x1, R66 ;  /* 0x0000000108147824 */ /* 0x000fe200078e0242 */
[----:B------:R-:W-:Y:S01]  /*4920*/  SEL R0, RZ, 0x1, P0 ;  /* 0x00000001ff007807 */ /* 0x000fe20000000000 */
[----:B------:R-:W-:Y:S01]  /*4930*/  IMAD.IADD R21, R13, 0x1, R68 ;  /* 0x000000010d157824 */ /* 0x000fe200078e0244 */
[----:B------:R-:W-:Y:S02]  /*4940*/  SEL R27, R27, RZ, P0 ;  /* 0x000000ff1b1b7207 */ /* 0x000fe40000000000 */
[----:B------:R-:W-:Y:S01]  /*4950*/  IMAD.U32 R10, RZ, RZ, UR9 ;  /* 0x00000009ff0a7e24 */ /* 0x000fe2000f8e00ff */
[----:B------:R-:W-:Y:S01]  /*4960*/  UIADD3 UR9, UPT, UPT, UR13, 0x50, URZ ;  /* 0x000000500d097890 */ /* 0x000fe2000fffe0ff */
[----:B------:R-:W-:Y:S03]  /*4970*/  LOP3.LUT R25, R25, R0, RZ, 0x3c, !PT ;  /* 0x0000000019197212 */ /* 0x000fe600078e3cff */
[----:B------:R-:W-:Y:S02]  /*4980*/  @!P4 R2UR UR16, R10 ;  /* 0x000000000a10c2ca */ /* 0x000fe400000e0000 */
[----:B------:R-:W-:Y:S01]  /*4990*/  IMAD.U32 R11, RZ, RZ, UR8 ;  /* 0x00000008ff0b7e24 */ /* 0x000fe2000f8e00ff */
[----:B------:R-:W-:Y:S01]  /*49a0*/  @!UP1 UIADD3 UR8, UPT, UPT, UR15, 0x400, URZ ;  /* 0x000004000f089890 */ /* 0x000fe2000fffe0ff */
[----:B------:R-:W-:Y:S01]  /*49b0*/  VOTEU.ALL UP1, P4 ;  /* 0x0000000000ff7886 */ /* 0x000fe20002020000 */
[----:B------:R-:W-:Y:S02]  /*49c0*/  UPRMT UR15, UR37, 0x654, UR9 ;  /* 0x00000654250f7896 */ /* 0x000fe40008000009 */
[----:B------:R-:W-:Y:S11]  /*49d0*/  @!P4 R2UR UR17, R11 ;  /* 0x000000000b11c2ca */ /* 0x000ff600000e0000 */
[----:B------:R-:W-:Y:S02]  /*49e0*/  @!UPT UIADD3 URZ, UPT, UPT, URZ, URZ, URZ ;  /* 0x000000fffffff290 */ /* 0x000fe4000fffe0ff */
[----:B------:R2:W-:Y:S01]  /*49f0*/  @!UP1 UTMALDG.3D [UR8], [UR16], desc[UR18] ;  /* 0x00001208100095b4 */ /* 0x0005e20008011000 */
[----:B------:R2:W-:Y:S01]  /*4a00*/  @!P4 SYNCS.ARRIVE.TRANS64.RED.A0TR RZ, [UR13+0x50], R23 ;  /* 0x00005017ffffc9a7 */ /* 0x0005e2000830040d */
[----:B------:R-:W-:Y:S04]  /*4a10*/  UIADD3 UR13, UPT, UPT, UR14, 0x1, URZ ;  /* 0x000000010e0d7890 */ /* 0x000fe8000fffe0ff */
[----:B------:R-:W-:Y:S04]  /*4a20*/  UISETP.NE.AND UP1, UPT, UR13, 0x3, UPT ;  /* 0x000000030d00788c */ /* 0x000fe8000bf25270 */
[----:B------:R-:W-:Y:S02]  /*4a30*/  USEL UR14, URZ, 0x1, UP1 ;  /* 0x00000001ff0e7887 */ /* 0x000fe40008800000 */
[----:B------:R-:W-:Y:S02]  /*4a40*/  USEL UR13, UR13, URZ, UP1 ;  /* 0x000000ff0d0d7287 */ /* 0x000fe40008800000 */
[----:B------:R-:W-:Y:S02]  /*4a50*/  UPLOP3.LUT UP1, UPT, UPT, UPT, UPT, 0x80, 0x8 ;  /* 0x000000000008789c */ /* 0x000fe40003f2f070 */
[----:B------:R-:W-:Y:S01]  /*4a60*/  LOP3.LUT R34, R34, UR14, RZ, 0x3c, !PT ;  /* 0x0000000e22227c12 */ /* 0x000fe2000f8e3cff */
[----:B------:R-:W-:Y:S01]  /*4a70*/  SYNCS.ARRIVE.TRANS64.RED.A1T0 RZ, [UR15], RZ ;  /* 0x000000ffffff79a7 */ /* 0x000fe2000810040f */
[----:B------:R-:W-:Y:S07]  /*4a80*/  @P3 BRA `(.L_x_77) ;  /* 0xfffffff4001c3947 */ /* 0x000fee000383ffff */
[----:B------:R-:W-:Y:S01]  /*4a90*/  UIADD3 UR7, UPT, UPT, UR7, 0x68, URZ ;  /* 0x0000006807077890 */ /* 0x000fe2000fffe0ff */
[----:B------:R-:W-:-:S03]  /*4aa0*/  SHF.L.U32 R3, R34, 0x1f, RZ ;  /* 0x0000001f22037819 */ /* 0x000fc600000006ff */
[----:B------:R-:W-:-:S09]  /*4ab0*/  ULEA UR4, UR13, UR7, 0x3 ;  /* 0x000000070d047291 */ /* 0x000fd2000f8e18ff */
[----:B------:R-:W1:Y:S02]  /*4ac0*/  SYNCS.PHASECHK.TRANS64.TRYWAIT P0, [UR4], R3 ;  /* 0x00000003ff0075a7 */ /* 0x000e640008001104 */
[----:B-1----:R-:W-:Y:S05]  /*4ad0*/  @!P0 BRA `(.L_x_78) ;  /* 0x00000030005c8947 */ /* 0x002fea0003800000 */
.L_x_152:
        /* <DEDUP_REMOVED lines=9> */
.L_x_154:
[----:B------:R-:W-:-:S04]  /*4b70*/  UIADD3 UR5, UPT, UPT, UR5, 0x1, URZ ;  /* 0x0000000105057890 */ /* 0x000fc8000fffe0ff */
[----:B------:R-:W-:-:S04]  /*4b80*/  UISETP.NE.AND UP0, UPT, UR5, 0x3, UPT ;  /* 0x000000030500788c */ /* 0x000fc8000bf05270 */
[----:B------:R-:W-:Y:S02]  /*4b90*/  USEL UR4, URZ, 0x1, UP0 ;  /* 0x00000001ff047887 */ /* 0x000fe40008000000 */
[----:B------:R-:W-:-:S04]  /*4ba0*/  USEL UR5, UR5, URZ, UP0 ;  /* 0x000000ff05057287 */ /* 0x000fc80008000000 */
[----:B------:R-:W-:Y:S01]  /*4bb0*/  ULEA UR5, UR5, UR7, 0x3 ;  /* 0x0000000705057291 */ /* 0x000fe2000f8e18ff */
[----:B-1----:R-:W-:-:S04]  /*4bc0*/  LOP3.LUT R3, R34, UR4, RZ, 0x3c, !PT ;  /* 0x0000000422037c12 */ /* 0x002fc8000f8e3cff */
[----:B------:R-:W-:Y:S01]  /*4bd0*/  SHF.L.U32 R3, R3, 0x1f, RZ ;  /* 0x0000001f03037819 */ /* 0x000fe200000006ff */
[----:B------:R-:W-:-:S07]  /*4be0*/  IMAD.U32 R0, RZ, RZ, UR5 ;  /* 0x00000005ff007e24 */ /* 0x000fce000f8e00ff */
.L_x_80:
[----:B-1----:R1:W3:Y:S02]  /*4bf0*/  SYNCS.PHASECHK.TRANS64.TRYWAIT P0, [R0+URZ], R3 ;  /* 0x00000003000075a7 */ /* 0x0022e400080011ff */
[----:B---3--:R-:W-:Y:S05]  /*4c00*/  @!P0 NANOSLEEP.SYNCS 0x989680 ;  /* 0x009896800000895d */ /* 0x008fea0003900000 */
[----:B------:R-:W3:Y:S02]  /*4c10*/  @!P0 SYNCS.PHASECHK.TRANS64 P0, [R0+URZ], R3 ;  /* 0x00000003000085a7 */ /* 0x000ee400080010ff */
[----:B--23--:R-:W-:Y:S05]  /*4c20*/  @P0 EXIT ;  /* 0x000000000000094d */ /* 0x00cfea0003800000 */
[----:B------:R-:W-:Y:S05]  /*4c30*/  BRA `(.L_x_80) ;  /* 0xfffffffc00ec7947 */ /* 0x000fea000383ffff */
.L_x_68:
[----:B------:R-:W-:-:S06]  /*4c40*/  UISETP.GE.AND UP1, UPT, UR8, 0x4, UPT ;  /* 0x000000040800788c */ /* 0x000fcc000bf26270 */
[----:B------:R-:W-:-:S13]  /*4c50*/  PLOP3.LUT P0, PT, PT, PT, UP1, 0x80, 0x8 ;  /* 0x000000000008781c */ /* 0x000fda0003f0f018 */
[----:B------:R-:W-:Y:S05]  /*4c60*/  @!P0 EXIT ;  /* 0x000000000000894d */ /* 0x000fea0003800000 */
[----:B------:R-:W-:Y:S01]  /*4c70*/  BAR.SYNC.DEFER_BLOCKING 0x6, 0xa0 ;  /* 0x0182800000007b1d */ /* 0x000fe20000010000 */
[C---:B------:R-:W-:Y:S01]  /*4c80*/  IMAD.SHL.U32 R0, R79.reuse, 0x20, RZ ;  /* 0x000000204f007824 */ /* 0x040fe200078e00ff */
[C---:B------:R-:W-:Y:S01]  /*4c90*/  R2P PR, R79.reuse, 0x6 ;  /* 0x000000064f007804 */ /* 0x040fe20000000000 */
[C---:B------:R-:W-:Y:S02]  /*4ca0*/  IMAD.SHL.U32 R72, R79.reuse, 0x4, RZ ;  /* 0x000000044f487824 */ /* 0x040fe400078e00ff */
[C---:B------:R-:W-:Y:S01]  /*4cb0*/  IMAD.U32 R32, R79.reuse, 0x10000, RZ ;  /* 0x000100004f207824 */ /* 0x040fe200078e00ff */
[----:B------:R-:W-:Y:S02]  /*4cc0*/  UMOV UR48, 0x400 ;  /* 0x0000040000307882 */ /* 0x000fe40000000000 */
[----:B------:R-:W1:Y:S01]  /*4cd0*/  LDC R71, c[0x0][0x370] ;  /* 0x0000dc00ff477b82 */ /* 0x000e620000000800 */
[----:B------:R-:W-:Y:S01]  /*4ce0*/  ULEA UR48, UR37, UR48, 0x18 ;  /* 0x0000003025307291 */ /* 0x000fe2000f8ec0ff */
[C---:B------:R-:W-:Y:S01]  /*4cf0*/  LOP3.LUT R7, R0.reuse, 0xe0, RZ, 0xc0, !PT ;  /* 0x000000e000077812 */ /* 0x040fe200078ec0ff */
[----:B------:R-:W-:Y:S01]  /*4d00*/  IMAD.SHL.U32 R5, R79, 0x10, RZ ;  /* 0x000000104f057824 */ /* 0x000fe200078e00ff */
[----:B------:R-:W-:Y:S01]  /*4d10*/  LOP3.LUT R0, R0, 0x100, RZ, 0xc0, !PT ;  /* 0x0000010000007812 */ /* 0x000fe200078ec0ff */
[----:B------:R-:W-:Y:S01]  /*4d20*/  IMAD.MOV.U32 R78, RZ, RZ, 0x8 ;  /* 0x00000008ff4e7424 */ /* 0x000fe200078e00ff */
[----:B------:R-:W-:Y:S01]  /*4d30*/  LOP3.LUT R72, R7, 0x1c, R72, 0xf8, !PT ;  /* 0x0000001c07487812 */ /* 0x000fe200078ef848 */
[----:B------:R-:W-:Y:S01]  /*4d40*/  IMAD.MOV.U32 R77, RZ, RZ, 0x10 ;  /* 0x00000010ff4d7424 */ /* 0x000fe200078e00ff */
[----:B------:R-:W2:Y:S01]  /*4d50*/  LDC R28, c[0x0][0xb0c] ;  /* 0x0002c300ff1c7b82 */ /* 0x000ea20000000800 */
[----:B------:R-:W-:Y:S01]  /*4d60*/  SHF.R.U32.HI R7, RZ, 0x2, R79 ;  /* 0x00000002ff077819 */ /* 0x000fe2000001164f */
[----:B------:R-:W-:Y:S01]  /*4d70*/  IMAD.MOV.U32 R30, RZ, RZ, RZ ;  /* 0x000000ffff1e7224 */ /* 0x000fe200078e00ff */
[----:B------:R-:W-:Y:S01]  /*4d80*/  LOP3.LUT R32, R32, 0x600000, RZ, 0xc0, !PT ;  /* 0x0060000020207812 */ /* 0x000fe200078ec0ff */
[----:B------:R-:W-:Y:S01]  /*4d90*/  IMAD.MOV.U32 R76, RZ, RZ, RZ ;  /* 0x000000ffff4c7224 */ /* 0x000fe200078e00ff */
[----:B------:R-:W-:Y:S01]  /*4da0*/  LOP3.LUT R5, R0, 0x600, R5, 0xf8, !PT ;  /* 0x0000060000057812 */ /* 0x000fe200078ef805 */
[----:B------:R-:W-:Y:S01]  /*4db0*/  IMAD.MOV.U32 R82, RZ, RZ, RZ ;  /* 0x000000ffff527224 */ /* 0x000fe200078e00ff */
[----:B------:R-:W-:Y:S01]  /*4dc0*/  LOP3.LUT R72, R72, 0x4, R7, 0x78, !PT ;  /* 0x0000000448487812 */ /* 0x000fe200078e7807 */
[----:B------:R-:W4:Y:S01]  /*4dd0*/  LDC R69, c[0x0][0xb20] ;  /* 0x0002c800ff457b82 */ /* 0x000f220000000800 */
[----:B------:R-:W3:Y:S01]  /*4de0*/  LDS R3, [UR48+0x140] ;  /* 0x00014030ff037984 */ /* 0x000ee20008000800 */
[----:B------:R-:W-:Y:S01]  /*4df0*/  LOP3.LUT R79, R79, 0x60, RZ, 0xc0, !PT ;  /* 0x000000604f4f7812 */ /* 0x000fe200078ec0ff */
[----:B------:R-:W-:Y:S01]  /*4e00*/  IMAD.MOV.U32 R75, RZ, RZ, RZ ;  /* 0x000000ffff4b7224 */ /* 0x000fe200078e00ff */
[----:B------:R-:W-:Y:S01]  /*4e10*/  LOP3.LUT R72, R5, R72, RZ, 0xfc, !PT ;  /* 0x0000004805487212 */ /* 0x000fe200078efcff */
[----:B------:R-:W1:Y:S01]  /*4e20*/  LDCU.64 UR54, c[0x0][0x348] ;  /* 0x00006900ff3677ac */ /* 0x000e620008000a00 */
[----:B------:R-:W-:-:S02]  /*4e30*/  SEL R78, R78, 0xfffffff8, !P1 ;  /* 0xfffffff84e4e7807 */ /* 0x000fc40004800000 */
[----:B------:R-:W1:Y:S01]  /*4e40*/  LDC R27, c[0x0][0xb30] ;  /* 0x0002cc00ff1b7b82 */ /* 0x000e620000000800 */
[----:B------:R-:W-:Y:S01]  /*4e50*/  SEL R77, R77, 0xfffffff0, !P2 ;  /* 0xfffffff04d4d7807 */ /* 0x000fe20005000000 */
[----:B------:R-:W1:Y:S01]  /*4e60*/  LDCU.64 UR38, c[0x0][0x888] ;  /* 0x00011100ff2677ac */ /* 0x000e620008000a00 */
[----:B------:R-:W1:Y:S05]  /*4e70*/  LDCU.64 UR44, c[0x0][0x890] ;  /* 0x00011200ff2c77ac */ /* 0x000e6a0008000a00 */
[----:B------:R-:W1:Y:S01]  /*4e80*/  LDC.64 R64, c[0x0][0xb10] ;  /* 0x0002c400ff407b82 */ /* 0x000e620000000a00 */
[----:B------:R-:W-:Y:S01]  /*4e90*/  UMOV UR51, 0x1 ;  /* 0x0000000100337882 */ /* 0x000fe20000000000 */
[----:B------:R-:W-:Y:S01]  /*4ea0*/  UMOV UR56, URZ ;  /* 0x000000ff00387c82 */ /* 0x000fe20008000000 */
[----:B------:R-:W-:Y:S01]  /*4eb0*/  UIADD3 UR52, UPT, UPT, UR48, 0x400, URZ ;  /* 0x0000040030347890 */ /* 0x000fe2000fffe0ff */
[----:B------:R-:W-:Y:S01]  /*4ec0*/  UMOV UR50, URZ ;  /* 0x000000ff00327c82 */ /* 0x000fe20008000000 */
[----:B------:R-:W-:-:S03]  /*4ed0*/  UMOV UR49, URZ ;  /* 0x000000ff00317c82 */ /* 0x000fc60008000000 */
[----:B------:R-:W1:Y:S08]  /*4ee0*/  LDC.64 R24, c[0x0][0xb18] ;  /* 0x0002c600ff187b82 */ /* 0x000e700000000a00 */
[----:B------:R-:W1:Y:S08]  /*4ef0*/  LDC.64 R22, c[0x0][0xb28] ;  /* 0x0002ca00ff167b82 */ /* 0x000e700000000a00 */
[----:B------:R-:W1:Y:S01]  /*4f00*/  LDC.64 R62, c[0x0][0x8b0] ;  /* 0x00022c00ff3e7b82 */ /* 0x000e620000000a00 */
[----:B---3--:R-:W-:-:S07]  /*4f10*/  IMAD.IADD R32, R3, 0x1, R32 ;  /* 0x0000000103207824 */ /* 0x008fce00078e0220 */
[----:B------:R-:W3:Y:S08]  /*4f20*/  LDC.64 R60, c[0x0][0x8a8] ;  /* 0x00022a00ff3c7b82 */ /* 0x000ef00000000a00 */
[----:B--2-4-:R-:W1:Y:S02]  /*4f30*/  LDC R70, c[0x0][0x374] ;  /* 0x0000dd00ff467b82 */ /* 0x014e640000000800 */
.L_x_111:
[C---:B------:R-:W-:Y:S02]  /*4f40*/  LEA R0, R82.reuse, UR48, 0x3 ;  /* 0x0000003052007c11 */ /* 0x040fe4000f8e18ff */
[----:B------:R-:W-:Y:S02]  /*4f50*/  SHF.L.U32 R3, R75, 0x1f, RZ ;  /* 0x0000001f4b037819 */ /* 0x000fe400000006ff */
[----:B-1----:R-:W-:Y:S02]  /*4f60*/  LEA R16, R82, UR48, 0x4 ;  /* 0x0000003052107c11 */ /* 0x002fe4000f8e20ff */
[----:B------:R-:W2:Y:S02]  /*4f70*/  SYNCS.PHASECHK.TRANS64.TRYWAIT P0, [R0+URZ+0x90], R3 ;  /* 0x00009003000075a7 */ /* 0x000ea400080011ff */
[----:B--2---:R-:W-:Y:S05]  /*4f80*/  @!P0 BRA `(.L_x_81) ;  /* 0x0000002c00608947 */ /* 0x004fea0003800000 */
.L_x_155:
[----:B------:R-:W4:Y:S01]  /*4f90*/  LDC.64 R12, c[0x0][0xb10] ;  /* 0x0002c400ff0c7b82 */ /* 0x000f220000000a00 */
[----:B------:R-:W3:Y:S01]  /*4fa0*/  LDS.128 R16, [R16+0x120] ;  /* 0x0001200010107984 */ /* 0x000ee20000000c00 */
[----:B-1----:R-:W-:Y:S01]  /*4fb0*/  ISETP.NE.AND P1, PT, R27, 0x1, PT ;  /* 0x000000011b00780c */ /* 0x002fe20003f25270 */
[----:B--2---:R-:W-:Y:S01]  /*4fc0*/  VIADD R0, R0, 0xa0 ;  /* 0x000000a000007836 */ /* 0x004fe20000000000 */
[----:B------:R-:W-:Y:S04]  /*4fd0*/  ISETP.GE.AND P0, PT, R26, 0x1, PT ;  /* 0x000000011a00780c */ /* 0x000fe80003f06270 */
[----:B------:R-:W1:Y:S01]  /*4fe0*/  LDC.64 R10, c[0x0][0xb18] ;  /* 0x0002c600ff0a7b82 */ /* 0x000e620000000a00 */
[----:B------:R-:W-:Y:S01]  /*4ff0*/  PRMT R0, RZ, 0x654, R0 ;  /* 0x00000654ff007816 */ /* 0x000fe20000000000 */
[----:B------:R-:W-:Y:S01]  /*5000*/  @!PT LDS RZ, [RZ] ;  /* 0x00000000fffff984 */ /* 0x000fe20000000800 */
[----:B------:R-:W-:Y:S01]  /*5010*/  @!PT LDS RZ, [RZ] ;  /* 0x00000000fffff984 */ /* 0x000fe20000000800 */
[----:B------:R-:W-:Y:S01]  /*5020*/  @!PT LDS RZ, [RZ] ;  /* 0x00000000fffff984 */ /* 0x000fe20000000800 */
[----:B------:R-:W-:Y:S01]  /*5030*/  @!PT LDS RZ, [RZ] ;  /* 0x00000000fffff984 */ /* 0x000fe20000000800 */
[----:B------:R2:W-:Y:S06]  /*5040*/  MEMBAR.ALL.CTA ;  /* 0x0000000000007992 */ /* 0x0005ec0000008000 */
[----:B--2---:R-:W2:Y:S01]  /*5050*/  FENCE.VIEW.ASYNC.S ;  /* 0x00000000000073c6 */ /* 0x004ea20000000000 */
[----:B------:R-:W1:Y:S08]  /*5060*/  @!P1 LDC R14, c[0x0][0xb20] ;  /* 0x0002c800ff0e9b82 */ /* 0x000e700000000800 */
[----:B------:R-:W1:Y:S01]  /*5070*/  @!P1 LDC R9, c[0x0][0xb0c] ;  /* 0x0002c300ff099b82 */ /* 0x000e620000000800 */
[----:B--2---:R2:W-:Y:S01]  /*5080*/  SYNCS.ARRIVE.TRANS64.RED.A1T0 RZ, [R0+URZ], RZ ;  /* 0x000000ff00ff79a7 */ /* 0x0045e200081004ff */
[----:B---3--:R-:W-:Y:S04]  /*5090*/  LOP3.LUT P4, RZ, R18, 0x1, RZ, 0xc0, !PT ;  /* 0x0000000112ff7812 */ /* 0x008fe8000788c0ff */
[----:B------:R-:W-:Y:S09]  /*50a0*/  P2R R80, PR, RZ, 0x10 ;  /* 0x00000010ff507803 */ /* 0x000ff20000000000 */
[----:B------:R-:W-:Y:S02]  /*50b0*/  @P4 MOV R31, R16 ;  /* 0x00000010001f4202 */ /* 0x000fe40000000f00 */
[----:B------:R-:W-:Y:S01]  /*50c0*/  @P4 LOP3.LUT R29, R17, 0xffff, RZ, 0xc0, !PT ;  /* 0x0000ffff111d4812 */ /* 0x000fe200078ec0ff */
[----:B--2-4-:R-:W-:Y:S06]  /*50d0*/  @!P0 BRA `(.L_x_82) ;  /* 0x0000000000a48947 */ /* 0x014fec0003800000 */
[----:B------:R-:W-:Y:S01]  /*50e0*/  IMAD.HI.U32 R36, R70, R25, RZ ;  /* 0x0000001946247227 */ /* 0x000fe200078e00ff */
[----:B------:R-:W-:Y:S02]  /*50f0*/  ISETP.NE.AND P0, PT, R24, 0x1, PT ;  /* 0x000000011800780c */ /* 0x000fe40003f05270 */
[----:B------:R-:W-:Y:S01]  /*5100*/  ISETP.NE.AND P2, PT, R26, 0x1, PT ;  /* 0x000000011a00780c */ /* 0x000fe20003f45270 */
[-C--:B------:R-:W-:Y:S01]  /*5110*/  IMAD.HI.U32 R34, R71, R64.reuse, RZ ;  /* 0x0000004047227227 */ /* 0x080fe200078e00ff */
[----:B------:R-:W-:Y:S02]  /*5120*/  SHF.R.U32.HI R37, RZ, R69, R36 ;  /* 0x00000045ff257219 */ /* 0x000fe40000011624 */
[----:B------:R-:W-:Y:S01]  /*5130*/  ISETP.NE.AND P3, PT, R28, 0x1, PT ;  /* 0x000000011c00780c */ /* 0x000fe20003f65270 */
[----:B------:R-:W-:Y:S01]  /*5140*/  IMAD.HI.U32 R40, R29, R25, RZ ;  /* 0x000000191d287227 */ /* 0x000fe200078e00ff */
[----:B------:R-:W-:Y:S02]  /*5150*/  SHF.R.U32.HI R34, RZ, R65, R34 ;  /* 0x00000041ff227219 */ /* 0x000fe40000011622 */
[----:B------:R-:W-:Y:S01]  /*5160*/  SEL R3, R70, R37, !P0 ;  /* 0x0000002546037207 */ /* 0x000fe20004000000 */
[----:B------:R-:W-:Y:S01]  /*5170*/  IMAD.HI.U32 R38, R31, R64, RZ ;  /* 0x000000401f267227 */ /* 0x000fe200078e00ff */
[----:B------:R-:W-:Y:S03]  /*5180*/  SEL R7, R71, R34, !P3 ;  /* 0x0000002247077207 */ /* 0x000fe60005800000 */
[-C--:B------:R-:W-:Y:S01]  /*5190*/  IMAD.HI.U32 R34, R3, R22.reuse, RZ ;  /* 0x0000001603227227 */ /* 0x080fe200078e00ff */
[----:B------:R-:W-:Y:S03]  /*51a0*/  SHF.R.U32.HI R38, RZ, R65, R38 ;  /* 0x00000041ff267219 */ /* 0x000fe60000011626 */
[----:B------:R-:W-:Y:S01]  /*51b0*/  IMAD.HI.U32 R36, R7, R22, RZ ;  /* 0x0000001607247227 */ /* 0x000fe200078e00ff */
[----:B------:R-:W-:Y:S02]  /*51c0*/  @P2 SHF.R.U32.HI R3, RZ, R23, R34 ;  /* 0x00000017ff032219 */ /* 0x000fe40000011622 */
[----:B------:R-:W-:Y:S02]  /*51d0*/  SHF.R.U32.HI R34, RZ, R69, R40 ;  /* 0x00000045ff227219 */ /* 0x000fe40000011628 */
[----:B------:R-:W-:Y:S01]  /*51e0*/  @P2 SHF.R.U32.HI R7, RZ, R23, R36 ;  /* 0x00000017ff072219 */ /* 0x000fe20000011624 */
[C---:B------:R-:W-:Y:S01]  /*51f0*/  IMAD R2, R26.reuse, R3, RZ ;  /* 0x000000031a027224 */ /* 0x040fe200078e02ff */
[----:B------:R-:W-:Y:S02]  /*5200*/  SEL R5, R29, R34, !P0 ;  /* 0x000000221d057207 */ /* 0x000fe40004000000 */
[----:B------:R-:W-:Y:S01]  /*5210*/  SEL R3, R31, R38, !P3 ;  /* 0x000000261f037207 */ /* 0x000fe20005800000 */
[----:B------:R-:W-:Y:S01]  /*5220*/  IMAD R4, R26, R7, RZ ;  /* 0x000000071a047224 */ /* 0x000fe200078e02ff */
[C---:B------:R-:W-:Y:S01]  /*5230*/  ISETP.GE.AND P0, PT, R5.reuse, R2, PT ;  /* 0x000000020500720c */ /* 0x040fe20003f06270 */
[----:B------:R-:W-:Y:S03]  /*5240*/  IMAD.HI.U32 R6, R5, R22, RZ ;  /* 0x0000001605067227 */ /* 0x000fe600078e00ff */
[----:B------:R-:W-:Y:S01]  /*5250*/  ISETP.GE.OR P0, PT, R3, R4, P0 ;  /* 0x000000040300720c */ /* 0x000fe20000706670 */
[----:B------:R-:W-:Y:S01]  /*5260*/  IMAD.MOV R4, RZ, RZ, -R3 ;  /* 0x000000ffff047224 */ /* 0x000fe200078e0a03 */
[-C--:B------:R-:W-:Y:S03]  /*5270*/  SHF.R.U32.HI R6, RZ, R23.reuse, R6 ;  /* 0x00000017ff067219 */ /* 0x080fe60000011606 */
[----:B------:R-:W-:Y:S01]  /*5280*/  IMAD R31, R28, R4, R31 ;  /* 0x000000041c1f7224 */ /* 0x000fe200078e021f */
[----:B------:R-:W-:Y:S05]  /*5290*/  SEL R15, R5, R6, !P2 ;  /* 0x00000006050f7207 */ /* 0x000fea0005000000 */
[----:B------:R-:W-:Y:S02]  /*52a0*/  IMAD.MOV R6, RZ, RZ, -R15 ;  /* 0x000000ffff067224 */ /* 0x000fe400078e0a0f */
[C---:B------:R-:W-:Y:S04]  /*52b0*/  @!P0 IMAD.HI.U32 R2, R3.reuse, R22, RZ ;  /* 0x0000001603028227 */ /* 0x040fe800078e00ff */
[----:B------:R-:W-:Y:S01]  /*52c0*/  IMAD R6, R26, R6, R5 ;  /* 0x000000061a067224 */ /* 0x000fe200078e0205 */
[----:B------:R-:W-:Y:S04]  /*52d0*/  @!P0 SHF.R.U32.HI R2, RZ, R23, R2 ;  /* 0x00000017ff028219 */ /* 0x000fe80000011602 */
[----:B------:R-:W-:Y:S02]  /*52e0*/  @!P0 SEL R0, R3, R2, !P2 ;  /* 0x0000000203008207 */ /* 0x000fe40005000000 */
[----:B------:R-:W-:Y:S02]  /*52f0*/  IADD3 R2, PT, PT, -R5, RZ, RZ ;  /* 0x000000ff05027210 */ /* 0x000fe40007ffe1ff */
[----:B------:R-:W-:Y:S01]  /*5300*/  @!P0 IADD3 R8, PT, PT, R15, -R0, RZ ;  /* 0x800000000f088210 */ /* 0x000fe20007ffe0ff */
[----:B------:R-:W-:Y:S02]  /*5310*/  @!P0 IMAD R0, R7, R6, R0 ;  /* 0x0000000607008224 */ /* 0x000fe400078e0200 */
[----:B------:R-:W-:Y:S02]  /*5320*/  IMAD R29, R24, R2, R29 ;  /* 0x00000002181d7224 */ /* 0x000fe400078e021d */
[----:B------:R-:W-:Y:S02]  /*5330*/  @!P0 IMAD R5, R8, R26, R3 ;  /* 0x0000001a08058224 */ /* 0x000fe400078e0203 */
[----:B------:R-:W-:Y:S04]  /*5340*/  @!P0 IMAD.MOV.U32 R3, RZ, RZ, R0 ;  /* 0x000000ffff038224 */ /* 0x000fe800078e0000 */
[----:B------:R-:W-:Y:S02]  /*5350*/  IMAD R31, R3, R28, R31 ;  /* 0x0000001c031f7224 */ /* 0x000fe400078e021f */
[----:B------:R-:W-:Y:S07]  /*5360*/  IMAD R29, R5, R24, R29 ;  /* 0x00000018051d7224 */ /* 0x000fee00078e021d */
.L_x_82:
[----:B-1----:R-:W-:Y:S01]  /*5370*/  @!P1 ISETP.NE.AND P0, PT, R10, 0x1, PT ;  /* 0x000000010a00980c */ /* 0x002fe20003f05270 */
[----:B------:R-:W-:Y:S01]  /*5380*/  @!P1 IMAD.HI.U32 R0, R31, R12, RZ ;  /* 0x0000000c1f009227 */ /* 0x000fe200078e00ff */
[----:B------:R-:W-:Y:S01]  /*5390*/  @!P1 ISETP.NE.AND P2, PT, R9, 0x1, PT ;  /* 0x000000010900980c */ /* 0x000fe20003f45270 */
[----:B------:R-:W-:Y:S01]  /*53a0*/  ULOP3.LUT UP0, URZ, UR52, 0x3f0, URZ, 0xc0, !UPT ;  /* 0x000003f034ff7892 */ /* 0x000fe2000f80c0ff */
[----:B------:R-:W-:Y:S01]  /*53b0*/  R2UR UR42, R21 ;  /* 0x00000000152a72ca */ /* 0x000fe200000e0000 */
[----:B------:R-:W-:Y:S01]  /*53c0*/  @!P1 IMAD.HI.U32 R3, R29, R11, RZ ;  /* 0x0000000b1d039227 */ /* 0x000fe200078e00ff */
[----:B------:R-:W-:Y:S02]  /*53d0*/  @!P1 SHF.R.U32.HI R0, RZ, R13, R0 ;  /* 0x0000000dff009219 */ /* 0x000fe40000011600 */
[----:B------:R-:W-:Y:S01]  /*53e0*/  R2UR UR41, R20 ;  /* 0x00000000142972ca */ /* 0x000fe200000e0000 */
[----:B------:R-:W-:Y:S01]  /*53f0*/  VIADD R82, R82, 0x1 ;  /* 0x0000000152527836 */ /* 0x000fe20000000000 */
[----:B------:R-:W-:Y:S02]  /*5400*/  @!P1 SHF.R.U32.HI R2, RZ, R14, R3 ;  /* 0x0000000eff029219 */ /* 0x000fe40000011603 */
[----:B------:R-:W-:Y:S02]  /*5410*/  @!P1 SEL R3, R31, R0, !P2 ;  /* 0x000000001f039207 */ /* 0x000fe40005000000 */
[----:B------:R-:W-:Y:S02]  /*5420*/  @!P1 SEL R2, R29, R2, !P0 ;  /* 0x000000021d029207 */ /* 0x000fe40004000000 */
[----:B------:R-:W-:Y:S01]  /*5430*/  @P4 SHF.R.U32.HI R74, RZ, 0x10, R17 ;  /* 0x00000010ff4a4819 */ /* 0x000fe20000011611 */
[----:B------:R-:W-:Y:S02]  /*5440*/  USHF.L.U32 UR42, UR42, 0x6, URZ ;  /* 0x000000062a2a7899 */ /* 0x000fe400080006ff */
[----:B------:R-:W-:Y:S02]  /*5450*/  @!P1 IMAD.IADD R0, R2, 0x1, -R3 ;  /* 0x0000000102009824 */ /* 0x000fe400078e0a03 */
[----:B------:R-:W-:Y:S01]  /*5460*/  @!P1 IMAD.IADD R2, R3, 0x1, -R2 ;  /* 0x0000000103029824 */ /* 0x000fe200078e0a02 */
[----:B------:R-:W-:Y:S01]  /*5470*/  USHF.L.U32 UR41, UR41, 0x6, URZ ;  /* 0x0000000629297899 */ /* 0x000fe200080006ff */
[----:B------:R-:W-:Y:S02]  /*5480*/  @!P1 IMAD R31, R0, R9, R31 ;  /* 0x00000009001f9224 */ /* 0x000fe400078e021f */
[----:B------:R-:W-:Y:S01]  /*5490*/  @!P1 IMAD R29, R2, R10, R29 ;  /* 0x0000000a021d9224 */ /* 0x000fe200078e021d */
[----:B------:R-:W-:Y:S08]  /*54a0*/  BRA.U !UP0, `(.L_x_83) ;  /* 0x00000001087c7547 */ /* 0x000ff0000b800000 */
[----:B------:R-:W1:Y:S01]  /*54b0*/  LDCU.64 UR8, c[0x4][0x80] ;  /* 0x01001000ff0877ac */ /* 0x000e620008000a00 */
[----:B------:R-:W-:Y:S01]  /*54c0*/  MOV R2, 0x0 ;  /* 0x0000000000027802 */ /* 0x000fe20000000f00 */
[----:B------:R-:W-:Y:S02]  /*54d0*/  HFMA2 R12, -RZ, RZ, 0, 5.9604644775390625e-08 ;  /* 0x00000001ff0c7431 */ /* 0x000fe400000001ff */
[----:B------:R-:W-:Y:S01]  /*54e0*/  IMAD.MOV.U32 R8, RZ, RZ, 0x70 ;  /* 0x00000070ff087424 */ /* 0x000fe200078e00ff */
[----:B------:R2:W3:Y:S01]  /*54f0*/  LDC.64 R14, c[0x4][R2] ;  /* 0x01000000020e7b82 */ /* 0x0004e20000000a00 */
[----:B------:R-:W4:Y:S01]  /*5500*/  LDCU.64 UR6, c[0x4][0x88] ;  /* 0x01001100ff0677ac */ /* 0x000f220008000a00 */
[----:B------:R-:W-:Y:S01]  /*5510*/  IMAD.MOV.U32 R13, RZ, RZ, RZ ;  /* 0x000000ffff0d7224 */ /* 0x000fe200078e00ff */
[----:B------:R-:W2:Y:S01]  /*5520*/  LDCU.64 UR4, c[0x4][0x8] ;  /* 0x01000100ff0477ac */ /* 0x000ea20008000a00 */
[----:B-1----:R-:W-:Y:S01]  /*5530*/  MOV R5, UR9 ;  /* 0x0000000900057c02 */ /* 0x002fe20008000f00 */
[----:B------:R-:W-:Y:S01]  /*5540*/  IMAD.U32 R4, RZ, RZ, UR8 ;  /* 0x00000008ff047e24 */ /* 0x000fe2000f8e00ff */
[----:B----4-:R-:W-:Y:S01]  /*5550*/  MOV R7, UR7 ;  /* 0x0000000700077c02 */ /* 0x010fe20008000f00 */
[----:B------:R-:W-:Y:S01]  /*5560*/  IMAD.U32 R6, RZ, RZ, UR6 ;  /* 0x00000006ff067e24 */ /* 0x000fe2000f8e00ff */
[----:B--2---:R-:W-:Y:S01]  /*5570*/  MOV R11, UR5 ;  /* 0x00000005000b7c02 */ /* 0x004fe20008000f00 */
[----:B------:R-:W-:Y:S02]  /*5580*/  IMAD.U32 R10, RZ, RZ, UR4 ;  /* 0x00000004ff0a7e24 */ /* 0x000fe4000f8e00ff */
[----:B------:R-:W-:Y:S07]  /*5590*/  LEPC R20, `(.L_x_84) ;  /* 0x000000001014794e */ /* 0x000fee0000000000 */
[----:B---3-5:R-:W-:Y:S05]  /*55a0*/  CALL.ABS.NOINC R14 ;  /* 0x000000000e007343 */ /* 0x028fea0003c00000 */
.L_x_84:
[----:B------:R-:W1:Y:S01]  /*55b0*/  LDCU.64 UR8, c[0x4][0x80] ;  /* 0x01001000ff0877ac */ /* 0x000e620008000a00 */
[----:B------:R-:W2:Y:S01]  /*55c0*/  LDC.64 R2, c[0x4][R2] ;  /* 0x0100000002027b82 */ /* 0x000ea20000000a00 */
[----:B------:R-:W-:Y:S02]  /*55d0*/  HFMA2 R12, -RZ, RZ, 0, 5.9604644775390625e-08 ;  /* 0x00000001ff0c7431 */ /* 0x000fe400000001ff */
[----:B------:R-:W-:Y:S02]  /*55e0*/  IMAD.MOV.U32 R8, RZ, RZ, 0x70 ;  /* 0x00000070ff087424 */ /* 0x000fe400078e00ff */
[----:B------:R-:W-:Y:S01]  /*55f0*/  IMAD.MOV.U32 R13, RZ, RZ, RZ ;  /* 0x000000ffff0d7224 */ /* 0x000fe200078e00ff */
[----:B------:R-:W3:Y:S01]  /*5600*/  LDCU.64 UR6, c[0x4][0x88] ;  /* 0x01001100ff0677ac */ /* 0x000ee20008000a00 */
[----:B------:R-:W4:Y:S01]  /*5610*/  LDCU.64 UR4, c[0x4][0x8] ;  /* 0x01000100ff0477ac */ /* 0x000f220008000a00 */
[----:B-1----:R-:W-:Y:S02]  /*5620*/  MOV R4, UR8 ;  /* 0x0000000800047c02 */ /* 0x002fe40008000f00 */
[----:B------:R-:W-:Y:S02]  /*5630*/  MOV R5, UR9 ;  /* 0x0000000900057c02 */ /* 0x000fe40008000f00 */
[----:B---3--:R-:W-:Y:S01]  /*5640*/  MOV R7, UR7 ;  /* 0x0000000700077c02 */ /* 0x008fe20008000f00 */
[----:B------:R-:W-:Y:S01]  /*5650*/  IMAD.U32 R6, RZ, RZ, UR6 ;  /* 0x00000006ff067e24 */ /* 0x000fe2000f8e00ff */
[----:B----4-:R-:W-:Y:S01]  /*5660*/  MOV R11, UR5 ;  /* 0x00000005000b7c02 */ /* 0x010fe20008000f00 */
[----:B------:R-:W-:Y:S02]  /*5670*/  IMAD.U32 R10, RZ, RZ, UR4 ;  /* 0x00000004ff0a7e24 */ /* 0x000fe4000f8e00ff */
[----:B------:R-:W-:Y:S07]  /*5680*/  LEPC R20, `(.L_x_83) ;  /* 0x000000001014794e */ /* 0x000fee0000000000 */
[----:B--2---:R-:W-:Y:S05]  /*5690*/  CALL.ABS.NOINC R2 ;  /* 0x0000000002007343 */ /* 0x004fea0003c00000 */
.L_x_83:
[----:B------:R-:W-:Y:S01]  /*56a0*/  ISETP.NE.U32.AND P4, PT, R62, RZ, PT ;  /* 0x000000ff3e00720c */ /* 0x000fe20003f85070 */
[----:B------:R-:W-:Y:S01]  /*56b0*/  UISETP.NE.AND UP2, UPT, UR53, URZ, UPT ;  /* 0x000000ff3500728c */ /* 0x000fe2000bf45270 */
[----:B------:R-:W-:Y:S01]  /*56c0*/  ISETP.NE.U32.AND P2, PT, RZ, UR38, PT ;  /* 0x00000026ff007c0c */ /* 0x000fe2000bf45070 */
[----:B------:R-:W-:Y:S01]  /*56d0*/  UISETP.NE.U32.AND UP1, UPT, UR44, URZ, UPT ;  /* 0x000000ff2c00728c */ /* 0x000fe2000bf25070 */
[----:B------:R-:W-:Y:S01]  /*56e0*/  ISETP.NE.AND.EX P4, PT, R63, RZ, PT, P4 ;  /* 0x000000ff3f00720c */ /* 0x000fe20003f85340 */
[----:B------:R-:W-:Y:S01]  /*56f0*/  UPLOP3.LUT UP0, UPT, UPT, UPT, UPT, 0x40, 0x4 ;  /* 0x000000000004789c */ /* 0x000fe20003f0e870 */
[----:B------:R-:W-:Y:S01]  /*5700*/  ISETP.NE.AND.EX P2, PT, RZ, UR39, PT, P2 ;  /* 0x00000027ff007c0c */ /* 0x000fe2000bf45320 */
[----:B------:R-:W-:Y:S01]  /*5710*/  UISETP.NE.AND.EX UP1, UPT, UR45, URZ, UPT, UP1 ;  /* 0x000000ff2d00728c */ /* 0x000fe2000bf25310 */
[----:B------:R-:W-:Y:S04]  /*5720*/  PLOP3.LUT P1, PT, PT, PT, UP2, 0x80, 0x8 ;  /* 0x000000000008781c */ /* 0x000fe80003f2f028 */
[----:B------:R-:W-:Y:S06]  /*5730*/  @UP2 UPLOP3.LUT UP0, UPT, UPT, UPT, UP1, 0x80, 0x8 ;  /* 0x000000000008289c */ /* 0x000fec0003f0f010 */
[----:B------:R-:W-:Y:S01]  /*5740*/  PLOP3.LUT P0, PT, PT, PT, UP0, 0x80, 0x8 ;  /* 0x000000000008781c */ /* 0x000fe20003f0f008 */
[----:B------:R-:W-:Y:S01]  /*5750*/  @!UPT UIADD3 URZ, UPT, UPT, URZ, URZ, URZ ;  /* 0x000000fffffff290 */ /* 0x000fe2000fffe0ff */
[----:B------:R-:W-:Y:S11]  /*5760*/  BRA.U !UP1, `(.L_x_85) ;  /* 0x0000000109387547 */ /* 0x000ff6000b800000 */
[----:B------:R-:W-:Y:S01]  /*5770*/  UISETP.NE.U32.AND UP0, UPT, UR38, URZ, UPT ;  /* 0x000000ff2600728c */ /* 0x000fe2000bf05070 */
[----:B------:R-:W-:Y:S02]  /*5780*/  HFMA2 R0, -RZ, RZ, 0, 5.9604644775390625e-08 ;  /* 0x00000001ff007431 */ /* 0x000fe400000001ff */
[----:B------:R-:W-:Y:S01]  /*5790*/  IMAD.MOV.U32 R67, RZ, RZ, 0x1 ;  /* 0x00000001ff437424 */ /* 0x000fe200078e00ff */
[----:B------:R-:W-:Y:S06]  /*57a0*/  UISETP.NE.AND.EX UP0, UPT, UR39, URZ, UPT, UP0 ;  /* 0x000000ff2700728c */ /* 0x000fec000bf05300 */
[----:B------:R-:W-:Y:S05]  /*57b0*/  PLOP3.LUT P3, PT, PT, PT, UP0, 0x80, 0x8 ;  /* 0x000000000008781c */ /* 0x000fea0003f6f008 */
[----:B------:R-:W1:Y:S01]  /*57c0*/  @UP0 LDCU.64 UR6, c[0x0][0x888] ;  /* 0x00011100ff0607ac */ /* 0x000e620008000a00 */
[----:B------:R-:W-:Y:S07]  /*57d0*/  @UP0 UIMAD UR4, UR36, UR44, URZ ;  /* 0x0000002c240402a4 */ /* 0x000fee000f8e02ff */
[----:B------:R-:W-:Y:S01]  /*57e0*/  @!P3 PRMT R67, R0, 0x7610, R67 ;  /* 0x000076100043b816 */ /* 0x000fe20000000043 */
[----:B-1----:R-:W-:Y:S03]  /*57f0*/  @UP0 UIMAD.WIDE UR6, UR4, 0x4, UR6 ;  /* 0x00000004040608a5 */ /* 0x002fe6000f8e0206 */
[----:B------:R-:W1:Y:S03]  /*5800*/  @!UP0 LDCU UR4, c[0x0][0x880] ;  /* 0x00011000ff0487ac */ /* 0x000e660008000800 */
[----:B------:R-:W-:Y:S01]  /*5810*/  IMAD.U32 R2, RZ, RZ, UR6 ;  /* 0x00000006ff027e24 */ /* 0x000fe2000f8e00ff */
[----:B------:R-:W-:Y:S05]  /*5820*/  MOV R3, UR7 ;  /* 0x0000000700037c02 */ /* 0x000fea0008000f00 */
[----:B-----5:R2:W5:Y:S02]  /*5830*/  @P3 LDG.E R35, desc[UR46][R2.64] ;  /* 0x0000002e02233981 */ /* 0x020564000c1e1900 */
[----:B-12---:R-:W-:Y:S02]  /*5840*/  @!P3 IMAD.U32 R35, RZ, RZ, UR4 ;  /* 0x00000004ff23be24 */ /* 0x006fe4000f8e00ff */
.L_x_85:
[----:B------:R-:W-:Y:S05]  /*5850*/  @!P4 BRA `(.L_x_86) ;  /* 0x000000000020c947 */ /* 0x000fea0003800000 */
[----:B------:R-:W-:Y:S04]  /*5860*/  ISETP.NE.U32.AND P3, PT, R60, RZ, PT ;  /* 0x000000ff3c00720c */ /* 0x000fe80003f65070 */
[----:B------:R-:W-:Y:S11]  /*5870*/  ISETP.NE.AND.EX P3, PT, R61, RZ, PT, P3 ;  /* 0x000000ff3d00720c */ /* 0x000ff60003f65330 */
[----:B------:R-:W-:Y:S02]  /*5880*/  @!UPT UIADD3 URZ, UPT, UPT, URZ, URZ, URZ ;  /* 0x000000fffffff290 */ /* 0x000fe4000fffe0ff */
[----:B------:R-:W1:Y:S01]  /*5890*/  @P3 LDC.64 R2, c[0x0][0x8a8] ;  /* 0x00022a00ff023b82 */ /* 0x000e620000000a00 */
[----:B------:R-:W-:Y:S04]  /*58a0*/  @P3 IMAD R0, R62, UR36, RZ ;  /* 0x000000243e003c24 */ /* 0x000fe8000f8e02ff */
[----:B-1----:R-:W-:Y:S05]  /*58b0*/  @P3 IMAD.WIDE R2, R0, 0x4, R2 ;  /* 0x0000000400023825 */ /* 0x002fea00078e0202 */
[----:B-----5:R1:W5:Y:S02]  /*58c0*/  @P3 LDG.E R33, desc[UR46][R2.64] ;  /* 0x0000002e02213981 */ /* 0x020364000c1e1900 */
[----:B-1----:R-:W2:Y:S02]  /*58d0*/  @!P3 LDC R33, c[0x0][0x8a0] ;  /* 0x00022800ff21bb82 */ /* 0x002ea40000000800 */
.L_x_86:
[----:B-----5:R-:W-:Y:S01]  /*58e0*/  FSETP.NEU.AND P3, PT, R35, RZ, PT ;  /* 0x000000ff2300720b */ /* 0x020fe20003f6d000 */
[----:B------:R-:W-:Y:S01]  /*58f0*/  ULOP3.LUT UR4, UR51, 0x1, URZ, 0x3c, !UPT ;  /* 0x0000000133047892 */ /* 0x000fe2000f8e3cff */
[----:B------:R-:W-:Y:S01]  /*5900*/  SEL R9, RZ, 0xffffffff, P2 ;  /* 0xffffffffff097807 */ /* 0x000fe20001000000 */
[----:B------:R-:W-:Y:S01]  /*5910*/  BSSY B1, `(.L_x_87) ;  /* 0x000004d000017945 */ /* 0x000fe20003800000 */
[----:B------:R-:W-:Y:S01]  /*5920*/  @P1 LOP3.LUT P2, RZ, R67, 0xff, RZ, 0xc0, !PT ;  /* 0x000000ff43ff1812 */ /* 0x000fe2000784c0ff */
[----:B------:R-:W-:Y:S01]  /*5930*/  IMAD.MOV.U32 R87, RZ, RZ, 0x1 ;  /* 0x00000001ff577424 */ /* 0x000fe200078e00ff */
[----:B------:R-:W-:Y:S01]  /*5940*/  @P1 SEL R2, RZ, 0xffffffff, P3 ;  /* 0xffffffffff021807 */ /* 0x000fe20001800000 */
[----:B------:R-:W-:Y:S01]  /*5950*/  IMAD.U32 R42, RZ, RZ, UR4 ;  /* 0x00000004ff2a7e24 */ /* 0x000fe2000f8e00ff */
[----:B------:R-:W-:Y:S01]  /*5960*/  LEA R84, R30, UR48, 0x3 ;  /* 0x000000301e547c11 */ /* 0x000fe2000f8e18ff */
[----:B------:R-:W-:Y:S01]  /*5970*/  IMAD.U32 R43, RZ, RZ, UR56 ;  /* 0x00000038ff2b7e24 */ /* 0x000fe2000f8e00ff */
[----:B------:R-:W-:Y:S02]  /*5980*/  @P0 SEL R2, R9, R2, !P2 ;  /* 0x0000000209020207 */ /* 0x000fe40005000000 */
[----:B------:R-:W-:Y:S02]  /*5990*/  CS2R R46, SRZ ;  /* 0x00000000002e7805 */ /* 0x000fe4000001ff00 */
[----:B------:R-:W-:Y:S02]  /*59a0*/  SHF.L.U32 R7, R76, 0x1f, RZ ;  /* 0x0000001f4c077819 */ /* 0x000fe400000006ff */
[----:B------:R-:W-:Y:S02]  /*59b0*/  CS2R R44, SRZ ;  /* 0x00000000002c7805 */ /* 0x000fe4000001ff00 */
[----:B------:R-:W-:Y:S02]  /*59c0*/  @P1 LOP3.LUT R2, R2, 0x1, RZ, 0xc0, !PT ;  /* 0x0000000102021812 */ /* 0x000fe400078ec0ff */
[----:B------:R-:W-:Y:S02]  /*59d0*/  CS2R R50, SRZ ;  /* 0x0000000000327805 */ /* 0x000fe4000001ff00 */
[----:B------:R-:W-:Y:S02]  /*59e0*/  PLOP3.LUT P2, PT, PT, PT, UP1, 0x80, 0x8 ;  /* 0x000000000008781c */ /* 0x000fe40003f4f018 */
[----:B------:R-:W-:Y:S02]  /*59f0*/  CS2R R48, SRZ ;  /* 0x0000000000307805 */ /* 0x000fe4000001ff00 */
[----:B------:R-:W-:Y:S01]  /*5a00*/  ISETP.NE.U32.OR P5, PT, R2, 0x1, !P1 ;  /* 0x000000010200780c */ /* 0x000fe20004fa5470 */
[----:B------:R-:W-:Y:S01]  /*5a10*/  IMAD.U32 R2, RZ, RZ, UR56 ;  /* 0x00000038ff027e24 */ /* 0x000fe2000f8e00ff */
[----:B------:R-:W-:Y:S02]  /*5a20*/  LEA.HI R5, R30, R30, RZ, 0x1 ;  /* 0x0000001e1e057211 */ /* 0x000fe400078f08ff */
[----:B------:R-:W-:Y:S02]  /*5a30*/  CS2R R54, SRZ ;  /* 0x0000000000367805 */ /* 0x000fe4000001ff00 */
[----:B------:R-:W-:Y:S02]  /*5a40*/  LOP3.LUT P4, R81, R67, 0xff, RZ, 0xc0, !PT ;  /* 0x000000ff43517812 */ /* 0x000fe4000788c0ff */
[----:B------:R-:W-:Y:S02]  /*5a50*/  CS2R R52, SRZ ;  /* 0x0000000000347805 */ /* 0x000fe4000001ff00 */
[----:B------:R-:W-:Y:S01]  /*5a60*/  LEA R0, R2, UR48, 0x3 ;  /* 0x0000003002007c11 */ /* 0x000fe2000f8e18ff */
[C---:B------:R-:W-:Y:S01]  /*5a70*/  IMAD.SHL.U32 R3, R5.reuse, 0x20, RZ ;  /* 0x0000002005037824 */ /* 0x040fe200078e00ff */
[----:B------:R-:W-:Y:S02]  /*5a80*/  SEL R2, RZ, 0xffffffff, P3 ;  /* 0xffffffffff027807 */ /* 0x000fe40001800000 */
[----:B------:R-:W-:Y:S02]  /*5a90*/  CS2R R58, SRZ ;  /* 0x00000000003a7805 */ /* 0x000fe4000001ff00 */
[----:B------:R-:W-:Y:S02]  /*5aa0*/  LOP3.LUT R5, R5, 0xffe, RZ, 0xc0, !PT ;  /* 0x00000ffe05057812 */ /* 0x000fe400078ec0ff */
[----:B------:R-:W-:Y:S02]  /*5ab0*/  CS2R R56, SRZ ;  /* 0x0000000000387805 */ /* 0x000fe4000001ff00 */
[----:B------:R-:W-:Y:S02]  /*5ac0*/  @P2 SEL R2, R9, R2, !P4 ;  /* 0x0000000209022207 */ /* 0x000fe40006000000 */
[----:B------:R-:W-:Y:S01]  /*5ad0*/  @P5 SHF.L.U32 R11, R42, 0x1f, RZ ;  /* 0x0000001f2a0b5819 */ /* 0x000fe200000006ff */
[----:B------:R-:W-:Y:S01]  /*5ae0*/  IMAD.IADD R34, R30, 0x1, -R5 ;  /* 0x000000011e227824 */ /* 0x000fe200078e0a05 */
[----:B------:R-:W-:Y:S02]  /*5af0*/  LOP3.LUT R3, R3, 0xffffffc0, RZ, 0xc0, !PT ;  /* 0xffffffc003037812 */ /* 0x000fe400078ec0ff */
[----:B------:R-:W1:Y:S01]  /*5b00*/  @P5 SYNCS.PHASECHK.TRANS64.TRYWAIT P1, [R0+URZ+0x50], R11 ;  /* 0x0000500b000055a7 */ /* 0x000e6200080211ff */
[----:B------:R-:W-:Y:S02]  /*5b10*/  LOP3.LUT R2, R2, 0x1, RZ, 0xc0, !PT ;  /* 0x0000000102027812 */ /* 0x000fe400078ec0ff */
[----:B------:R-:W-:Y:S01]  /*5b20*/  IMAD.IADD R3, R32, 0x1, R3 ;  /* 0x0000000120037824 */ /* 0x000fe200078e0203 */
[----:B------:R-:W-:Y:S02]  /*5b30*/  P2R R83, PR, RZ, 0x20 ;  /* 0x00000020ff537803 */ /* 0x000fe40000000000 */
[----:B------:R-:W-:Y:S01]  /*5b40*/  ISETP.NE.U32.AND P2, PT, R2, 0x1, PT ;  /* 0x000000010200780c */ /* 0x000fe20003f45070 */
[----:B------:R-:W-:Y:S03]  /*5b50*/  IMAD R34, R34, 0x100000, R3 ;  /* 0x0010000022227824 */ /* 0x000fe600078e0203 */
[----:B------:R-:W-:Y:S01]  /*5b60*/  P2R R88, PR, RZ, 0x4 ;  /* 0x00000004ff587803 */ /* 0x000fe20000000000 */
[----:B------:R3:W4:Y:S01]  /*5b70*/  SYNCS.PHASECHK.TRANS64.TRYWAIT P0, [R84+URZ+0xb0], R7 ;  /* 0x0000b007540075a7 */ /* 0x00072200080011ff */
[----:B-1----:R-:W-:Y:S01]  /*5b80*/  @P5 SEL R87, RZ, 0x1, !P1 ;  /* 0x00000001ff575807 */ /* 0x002fe20004800000 */
[----:B---3--:R-:W-:Y:S06]  /*5b90*/  @!P5 BRA `(.L_x_88) ;  /* 0x000000000090d947 */ /* 0x008fec0003800000 */
[----:B------:R-:W-:Y:S01]  /*5ba0*/  HFMA2 R55, -RZ, RZ, 0, 0 ;  /* 0x00000000ff377431 */ /* 0x000fe200000001ff */
[----:B------:R-:W-:Y:S01]  /*5bb0*/  ISETP.NE.AND P1, PT, R87, RZ, PT ;  /* 0x000000ff5700720c */ /* 0x000fe20003f25270 */
[----:B------:R-:W-:Y:S01]  /*5bc0*/  IMAD.U32 R3, RZ, RZ, UR56 ;  /* 0x00000038ff037e24 */ /* 0x000fe2000f8e00ff */
[----:B------:R-:W-:Y:S11]  /*5bd0*/  BSSY B0, `(.L_x_89) ;  /* 0x0000005000007945 */ /* 0x000ff60003800000 */
[----:B------:R-:W-:Y:S05]  /*5be0*/  @P1 BRA `(.L_x_90) ;  /* 0x00000000000c1947 */ /* 0x000fea0003800000 */
[----:B------:R-:W-:Y:S04]  /*5bf0*/  SHF.L.U32 R5, R42, 0x1f, RZ ;  /* 0x0000001f2a057819 */ /* 0x000fe800000006ff */
[----:B------:R-:W1:Y:S02]  /*5c00*/  SYNCS.PHASECHK.TRANS64.TRYWAIT P1, [R0+URZ+0x50], R5 ;  /* 0x00005005000075a7 */ /* 0x000e6400080211ff */
[----:B-1----:R-:W-:Y:S05]  /*5c10*/  @!P1 BRA `(.L_x_91) ;  /* 0x0000002000509947 */ /* 0x002fea0003800000 */
.L_x_90:
[----:B------:R-:W-:Y:S05]  /*5c20*/  BSYNC B0 ;  /* 0x0000000000007941 */ /* 0x000fea0003800000 */
.L_x_89:
[----:B------:R-:W-:Y:S01]  /*5c30*/  ISETP.NE.AND P1, PT, R88, RZ, PT ;  /* 0x000000ff5800720c */ /* 0x000fe20003f25270 */
[----:B------:R-:W-:Y:S01]  /*5c40*/  IMAD.MOV.U32 R54, RZ, RZ, RZ ;  /* 0x000000ffff367224 */ /* 0x000fe200078e00ff */
[----:B------:R-:W-:Y:S02]  /*5c50*/  CS2R R52, SRZ ;  /* 0x0000000000347805 */ /* 0x000fe4000001ff00 */
[----:B------:R-:W-:Y:S02]  /*5c60*/  CS2R R58, SRZ ;  /* 0x00000000003a7805 */ /* 0x000fe4000001ff00 */
[----:B------:R-:W-:Y:S02]  /*5c70*/  CS2R R56, SRZ ;  /* 0x0000000000387805 */ /* 0x000fe4000001ff00 */
[----:B------:R-:W-:Y:S02]  /*5c80*/  CS2R R50, SRZ ;  /* 0x0000000000327805 */ /* 0x000fe4000001ff00 */
[----:B------:R-:W-:Y:S02]  /*5c90*/  CS2R R48, SRZ ;  /* 0x0000000000307805 */ /* 0x000fe4000001ff00 */
[----:B------:R-:W-:Y:S02]  /*5ca0*/  CS2R R46, SRZ ;  /* 0x00000000002e7805 */ /* 0x000fe4000001ff00 */
[----:B------:R-:W-:Y:S01]  /*5cb0*/  CS2R R44, SRZ ;  /* 0x00000000002c7805 */ /* 0x000fe2000001ff00 */
[----:B------:R-:W-:Y:S01]  /*5cc0*/  @P1 IMAD R4, R3, 0x800, R72 ;  /* 0x0000080003041824 */ /* 0x000fe200078e0248 */
[----:B------:R-:W-:Y:S05]  /*5cd0*/  @P1 WARPSYNC.ALL ;  /* 0x0000000000001948 */ /* 0x000fea0003800000 */
[----:B------:R-:W-:Y:S01]  /*5ce0*/  @P1 LEA R4, R4, UR48, 0x2 ;  /* 0x0000003004041c11 */ /* 0x000fe2000f8e10ff */
[----:B------:R-:W-:Y:S04]  /*5cf0*/  UIADD3 UR5, UPT, UPT, UR56, 0x1, URZ ;  /* 0x0000000138057890 */ /* 0x000fe8000fffe0ff */
[----:B------:R3:W2:Y:S01]  /*5d00*/  @P1 LDSM.16.M88.4 R56, [R4+0x400] ;  /* 0x000400000438183b */ /* 0x0006a20000000200 */
[----:B-1----:R-:W-:Y:S01]  /*5d10*/  @P1 VIADD R0, R4, 0x400 ;  /* 0x0000040004001836 */ /* 0x002fe20000000000 */
[----:B------:R-:W-:Y:S01]  /*5d20*/  UISETP.NE.AND UP0, UPT, UR5, 0x3, UPT ;  /* 0x000000030500788c */ /* 0x000fe2000bf05270 */
[C---:B------:R-:W-:Y:S02]  /*5d30*/  @P1 IMAD R2, R78.reuse, 0x4, R4 ;  /* 0x000000044e021824 */ /* 0x040fe400078e0204 */
[C---:B------:R-:W-:Y:S01]  /*5d40*/  @P1 IMAD R5, R77.reuse, 0x4, R0 ;  /* 0x000000044d051824 */ /* 0x040fe200078e0200 */
[----:B------:R-:W-:Y:S01]  /*5d50*/  USEL UR4, URZ, 0x1, UP0 ;  /* 0x00000001ff047887 */ /* 0x000fe20008000000 */
[----:B------:R-:W-:Y:S01]  /*5d60*/  @P1 IMAD R0, R77, 0x4, R4 ;  /* 0x000000044d001824 */ /* 0x000fe200078e0204 */
[----:B------:R3:W1:Y:S01]  /*5d70*/  @P1 LDSM.16.M88.4 R52, [R2+0x400] ;  /* 0x000400000234183b */ /* 0x0006620000000200 */
[----:B------:R-:W-:Y:S01]  /*5d80*/  @P1 IMAD R3, R78, 0x4, R5 ;  /* 0x000000044e031824 */ /* 0x000fe200078e0205 */
[----:B------:R-:W-:Y:S02]  /*5d90*/  USEL UR5, UR5, URZ, UP0 ;  /* 0x000000ff05057287 */ /* 0x000fe40008000000 */
[----:B------:R3:W1:Y:S01]  /*5da0*/  @P1 LDSM.16.M88.4 R48, [R0+0x400] ;  /* 0x000400000030183b */ /* 0x0006620000000200 */
[----:B------:R-:W-:Y:S03]  /*5db0*/  LOP3.LUT R42, R42, UR4, RZ, 0x3c, !PT ;  /* 0x000000042a2a7c12 */ /* 0x000fe6000f8e3cff */
[----:B------:R3:W1:Y:S01]  /*5dc0*/  @P1 LDSM.16.M88.4 R44, [R3] ;  /* 0x00000000032c183b */ /* 0x0006620000000200 */
[----:B------:R-:W-:Y:S03]  /*5dd0*/  IMAD.U32 R43, RZ, RZ, UR5 ;  /* 0x00000005ff2b7e24 */ /* 0x000fe6000f8e00ff */
.L_x_88:
[----:B------:R-:W-:Y:S05]  /*5de0*/  BSYNC B1 ;  /* 0x0000000000017941 */ /* 0x000fea0003800000 */
.L_x_87:
[----:B---3--:R-:W-:Y:S04]  /*5df0*/  SHF.R.U32.HI R0, RZ, 0x15, R34 ;  /* 0x00000015ff007819 */ /* 0x008fe80000011622 */
[----:B------:R-:W-:Y:S01]  /*5e00*/  LOP3.LUT P1, RZ, R0, 0x3, R73, 0x48, !PT ;  /* 0x0000000300ff7812 */ /* 0x000fe20007824849 */
[----:B------:R-:W-:Y:S01]  /*5e10*/  @!UPT UIADD3 URZ, UPT, UPT, URZ, URZ, URZ ;  /* 0x000000fffffff290 */ /* 0x000fe2000fffe0ff */
[----:B----4-:R-:W-:Y:S11]  /*5e20*/  @P0 BRA `(.L_x_92) ;  /* 0x0000000000080947 */ /* 0x010ff60003800000 */
[----:B------:R-:W3:Y:S02]  /*5e30*/  SYNCS.PHASECHK.TRANS64.TRYWAIT P0, [R84+URZ+0xb0], R7 ;  /* 0x0000b007540075a7 */ /* 0x000ee400080011ff */
[----:B---3--:R-:W-:Y:S05]  /*5e40*/  @!P0 BRA `(.L_x_93) ;  /* 0x0000001c00d88947 */ /* 0x008fea0003800000 */
.L_x_92:
[----:B------:R-:W-:Y:S05]  /*5e50*/  @!P1 BRA `(.L_x_94) ;  /* 0x0000000000409947 */ /* 0x000fea0003800000 */
[----:B------:R-:W4:Y:S01]  /*5e60*/  LDCU.64 UR8, c[0x4][0x70] ;  /* 0x01000e00ff0877ac */ /* 0x000f220008000a00 */
[----:B------:R-:W-:Y:S01]  /*5e70*/  MOV R3, 0x0 ;  /* 0x0000000000037802 */ /* 0x000fe20000000f00 */
[----:B------:R-:W-:Y:S02]  /*5e80*/  HFMA2 R12, -RZ, RZ, 0, 5.9604644775390625e-08 ;  /* 0x00000001ff0c7431 */ /* 0x000fe400000001ff */
[----:B------:R-:W-:Y:S02]  /*5e90*/  IMAD.MOV.U32 R8, RZ, RZ, 0x192 ;  /* 0x00000192ff087424 */ /* 0x000fe400078e00ff */
[----:B------:R-:W-:Y:S01]  /*5ea0*/  IMAD.MOV.U32 R13, RZ, RZ, RZ ;  /* 0x000000ffff0d7224 */ /* 0x000fe200078e00ff */
[----:B------:R-:W3:Y:S01]  /*5eb0*/  LDCU.64 UR6, c[0x4][0x78] ;  /* 0x01000f00ff0677ac */ /* 0x000ee20008000a00 */
[----:B------:R-:W1:Y:S01]  /*5ec0*/  LDC.64 R2, c[0x4][R3] ;  /* 0x0100000003027b82 */ /* 0x000e620000000a00 */
[----:B------:R-:W5:Y:S01]  /*5ed0*/  LDCU.64 UR4, c[0x4][0x10] ;  /* 0x01000200ff0477ac */ /* 0x000f620008000a00 */
[----:B----4-:R-:W-:Y:S01]  /*5ee0*/  MOV R5, UR9 ;  /* 0x0000000900057c02 */ /* 0x010fe20008000f00 */
[----:B------:R-:W-:Y:S01]  /*5ef0*/  IMAD.U32 R4, RZ, RZ, UR8 ;  /* 0x00000008ff047e24 */ /* 0x000fe2000f8e00ff */
[----:B---3--:R-:W-:Y:S01]  /*5f00*/  MOV R7, UR7 ;  /* 0x0000000700077c02 */ /* 0x008fe20008000f00 */
[----:B------:R-:W-:Y:S01]  /*5f10*/  IMAD.U32 R6, RZ, RZ, UR6 ;  /* 0x00000006ff067e24 */ /* 0x000fe2000f8e00ff */
[----:B-----5:R-:W-:Y:S01]  /*5f20*/  MOV R11, UR5 ;  /* 0x00000005000b7c02 */ /* 0x020fe20008000f00 */
[----:B------:R-:W-:Y:S02]  /*5f30*/  IMAD.U32 R10, RZ, RZ, UR4 ;  /* 0x00000004ff0a7e24 */ /* 0x000fe4000f8e00ff */
[----:B------:R-:W-:Y:S07]  /*5f40*/  LEPC R20, `(.L_x_94) ;  /* 0x000000001014794e */ /* 0x000fee0000000000 */
[----:B-12---:R-:W-:Y:S05]  /*5f50*/  CALL.ABS.NOINC R2 ;  /* 0x0000000002007343 */ /* 0x006fea0003c00000 */
.L_x_94:
[----:B--2---:R-:W-:Y:S01]  /*5f60*/  LOP3.LUT R20, R56, 0xffffe000, RZ, 0xc0, !PT ;  /* 0xffffe00038147812 */ /* 0x004fe200078ec0ff */
[----:B------:R-:W-:Y:S05]  /*5f70*/  WARPSYNC.ALL ;  /* 0x0000000000007948 */ /* 0x000fea0003800000 */
[----:B------:R-:W-:Y:S01]  /*5f80*/  R2UR UR4, R34 ;  /* 0x00000000220472ca */ /* 0x000fe200000e0000 */
[----:B------:R-:W-:Y:S01]  /*5f90*/  IMAD.SHL.U32 R86, R78, 0x4, RZ ;  /* 0x000000044e567824 */ /* 0x000fe200078e00ff */
[----:B------:R-:W-:Y:S01]  /*5fa0*/  LOP3.LUT R21, R57, 0xffffe000, RZ, 0xc0, !PT ;  /* 0xffffe00039157812 */ /* 0x000fe200078ec0ff */
[----:B------:R-:W-:Y:S01]  /*5fb0*/  IMAD.U32 R85, RZ, RZ, UR56 ;  /* 0x00000038ff557e24 */ /* 0x000fe2000f8e00ff */
[----:B------:R-:W-:Y:S01]  /*5fc0*/  LOP3.LUT R40, R58, 0xffffe000, RZ, 0xc0, !PT ;  /* 0xffffe0003a287812 */ /* 0x000fe200078ec0ff */
[----:B------:R-:W-:Y:S01]  /*5fd0*/  BSSY.RECONVERGENT B0, `(.L_x_95) ;  /* 0x0000059000007945 */ /* 0x000fe20003800200 */
[----:B-1----:R-:W-:Y:S01]  /*5fe0*/  LOP3.LUT R41, R54, 0xffffe000, RZ, 0xc0, !PT ;  /* 0xffffe00036297812 */ /* 0x002fe200078ec0ff */
[----:B------:R-:W-:Y:S01]  /*5ff0*/  IMAD R89, R85, 0x800, R72 ;  /* 0x0000080055597824 */ /* 0x000fe200078e0248 */
[----:B------:R-:W-:Y:S01]  /*6000*/  ISETP.NE.AND P0, PT, R79, RZ, PT ;  /* 0x000000ff4f00720c */ /* 0x000fe20003f05270 */
[----:B------:R-:W-:Y:S03]  /*6010*/  IMAD.SHL.U32 R85, R77, 0x4, RZ ;  /* 0x000000044d557824 */ /* 0x000fe600078e00ff */
[----:B------:R-:W-:Y:S01]  /*6020*/  LEA R89, R89, UR48, 0x2 ;  /* 0x0000003059597c11 */ /* 0x000fe2000f8e10ff */
[----:B---3--:R-:W1:Y:S03]  /*6030*/  LDTM.16dp128bit.x8 R4, tmem[UR4] ;  /* 0x00000004000479ee */ /* 0x008e660008180000 */
[C-C-:B------:R-:W-:Y:S02]  /*6040*/  IADD3 R92, PT, PT, R86.reuse, 0x400, R89.reuse ;  /* 0x00000400565c7810 */ /* 0x140fe40007ffe059 */
[----:B------:R-:W-:Y:S05]  /*6050*/  IADD3 R91, PT, PT, R85, 0x400, R89 ;  /* 0x00000400555b7810 */ /* 0x000fea0007ffe059 */
[----:B------:R-:W-:Y:S02]  /*6060*/  IMAD.IADD R90, R86, 0x1, R91 ;  /* 0x00000001565a7824 */ /* 0x000fe400078e025b */
[C---:B-1----:R-:W-:Y:S01]  /*6070*/  FMUL R0, R33.reuse, R4 ;  /* 0x0000000421007220 */ /* 0x042fe20000400000 */
[C---:B------:R-:W-:Y:S01]  /*6080*/  FMUL R2, R33.reuse, R5 ;  /* 0x0000000521027220 */ /* 0x040fe20000400000 */
[C---:B------:R-:W-:Y:S01]  /*6090*/  FMUL R3, R33.reuse, R6 ;  /* 0x0000000621037220 */ /* 0x040fe20000400000 */
[----:B------:R-:W-:Y:S01]  /*60a0*/  FMUL R7, R33, R7 ;  /* 0x0000000721077220 */ /* 0x000fe20000400000 */
[----:B------:R-:W-:Y:S01]  /*60b0*/  FFMA R36, R35, R20, R0 ;  /* 0x0000001423247223 */ /* 0x000fe20000000000 */
[----:B------:R-:W-:Y:S01]  /*60c0*/  LOP3.LUT R20, R59, 0xffffe000, RZ, 0xc0, !PT ;  /* 0xffffe0003b147812 */ /* 0x000fe200078ec0ff */
[C---:B------:R-:W-:Y:S01]  /*60d0*/  FFMA R37, R35.reuse, R21, R2 ;  /* 0x0000001523257223 */ /* 0x040fe20000000002 */
[----:B------:R-:W-:Y:S01]  /*60e0*/  LOP3.LUT R21, R52, 0xffffe000, RZ, 0xc0, !PT ;  /* 0xffffe00034157812 */ /* 0x000fe200078ec0ff */
[----:B------:R-:W-:Y:S01]  /*60f0*/  FFMA R38, R35, R40, R3 ;  /* 0x0000002823267223 */ /* 0x000fe20000000003 */
[----:B------:R-:W-:Y:S01]  /*6100*/  LOP3.LUT R40, R53, 0xffffe000, RZ, 0xc0, !PT ;  /* 0xffffe00035287812 */ /* 0x000fe200078ec0ff */
[----:B------:R-:W-:Y:S01]  /*6110*/  FMUL R4, R33, R8 ;  /* 0x0000000821047220 */ /* 0x000fe20000400000 */
[----:B------:R-:W-:Y:S01]  /*6120*/  F2FP.TF32.F32.PACK_B R36, R36 ;  /* 0x00000024ff24723e */ /* 0x000fe200024050ff */
[----:B------:R-:W-:Y:S01]  /*6130*/  FFMA R39, R35, R20, R7 ;  /* 0x0000001423277223 */ /* 0x000fe20000000007 */
[----:B------:R-:W-:Y:S01]  /*6140*/  LOP3.LUT R20, R55, 0xffffe000, RZ, 0xc0, !PT ;  /* 0xffffe00037147812 */ /* 0x000fe200078ec0ff */
[C---:B------:R-:W-:Y:S01]  /*6150*/  FMUL R5, R33.reuse, R9 ;  /* 0x0000000921057220 */ /* 0x040fe20000400000 */
[----:B------:R-:W-:Y:S01]  /*6160*/  F2FP.TF32.F32.PACK_B R37, R37 ;  /* 0x00000025ff25723e */ /* 0x000fe200024050ff */
[C---:B------:R-:W-:Y:S01]  /*6170*/  FMUL R6, R33.reuse, R10 ;  /* 0x0000000a21067220 */ /* 0x040fe20000400000 */
[----:B------:R-:W-:Y:S01]  /*6180*/  F2FP.TF32.F32.PACK_B R38, R38 ;  /* 0x00000026ff26723e */ /* 0x000fe200024050ff */
[----:B------:R-:W-:Y:S01]  /*6190*/  FMUL R11, R33, R11 ;  /* 0x0000000b210b7220 */ /* 0x000fe20000400000 */
[----:B------:R-:W-:Y:S01]  /*61a0*/  F2FP.TF32.F32.PACK_B R39, R39 ;  /* 0x00000027ff27723e */ /* 0x000fe200024050ff */
[C---:B------:R-:W-:Y:S01]  /*61b0*/  FFMA R4, R35.reuse, R21, R4 ;  /* 0x0000001523047223 */ /* 0x040fe20000000004 */
[----:B------:R-:W-:Y:S01]  /*61c0*/  LOP3.LUT R21, R48, 0xffffe000, RZ, 0xc0, !PT ;  /* 0xffffe00030157812 */ /* 0x000fe200078ec0ff */
[----:B------:R-:W-:Y:S01]  /*61d0*/  FFMA R5, R35, R40, R5 ;  /* 0x0000002823057223 */ /* 0x000fe20000000005 */
[----:B------:R-:W-:Y:S01]  /*61e0*/  LOP3.LUT R40, R51, 0xffffe000, RZ, 0xc0, !PT ;  /* 0xffffe00033287812 */ /* 0x000fe200078ec0ff */
[----:B------:R-:W-:Y:S01]  /*61f0*/  FFMA R6, R35, R41, R6 ;  /* 0x0000002923067223 */ /* 0x000fe20000000006 */
[----:B------:R-:W-:Y:S01]  /*6200*/  LOP3.LUT R41, R50, 0xffffe000, RZ, 0xc0, !PT ;  /* 0xffffe00032297812 */ /* 0x000fe200078ec0ff */
[----:B------:R-:W-:Y:S01]  /*6210*/  FMUL R8, R33, R12 ;  /* 0x0000000c21087220 */ /* 0x000fe20000400000 */
[----:B------:R-:W-:Y:S01]  /*6220*/  F2FP.TF32.F32.PACK_B R4, R4 ;  /* 0x00000004ff04723e */ /* 0x000fe200024050ff */
[----:B------:R-:W-:Y:S01]  /*6230*/  FFMA R7, R35, R20, R11 ;  /* 0x0000001423077223 */ /* 0x000fe2000000000b */
[----:B------:R-:W-:Y:S01]  /*6240*/  LOP3.LUT R20, R49, 0xffffe000, RZ, 0xc0, !PT ;  /* 0xffffe00031147812 */ /* 0x000fe200078ec0ff */
[----:B------:R-:W-:Y:S01]  /*6250*/  FMUL R9, R33, R13 ;  /* 0x0000000d21097220 */ /* 0x000fe20000400000 */
[----:B------:R-:W-:Y:S01]  /*6260*/  F2FP.TF32.F32.PACK_B R5, R5 ;  /* 0x00000005ff05723e */ /* 0x000fe200024050ff */
[----:B------:R1:W-:Y:S01]  /*6270*/  STSM.16.M88.4 [R89+0x400], R36 ;  /* 0x0004002459007844 */ /* 0x0003e20000000200 */
[----:B------:R-:W-:Y:S01]  /*6280*/  F2FP.TF32.F32.PACK_B R6, R6 ;  /* 0x00000006ff06723e */ /* 0x000fe200024050ff */
[----:B------:R-:W-:Y:S01]  /*6290*/  FFMA R8, R35, R21, R8 ;  /* 0x0000001523087223 */ /* 0x000fe20000000008 */
[----:B------:R-:W-:Y:S01]  /*62a0*/  LOP3.LUT R21, R44, 0xffffe000, RZ, 0xc0, !PT ;  /* 0xffffe0002c157812 */ /* 0x000fe200078ec0ff */
[C---:B------:R-:W-:Y:S01]  /*62b0*/  FMUL R10, R33.reuse, R14 ;  /* 0x0000000e210a7220 */ /* 0x040fe20000400000 */
[C---:B------:R-:W-:Y:S01]  /*62c0*/  FMUL R15, R33.reuse, R15 ;  /* 0x0000000f210f7220 */ /* 0x040fe20000400000 */
[----:B------:R-:W-:Y:S01]  /*62d0*/  FMUL R12, R33, R16 ;  /* 0x00000010210c7220 */ /* 0x000fe20000400000 */
[C---:B------:R-:W-:Y:S01]  /*62e0*/  FFMA R9, R35.reuse, R20, R9 ;  /* 0x0000001423097223 */ /* 0x040fe20000000009 */
[C---:B------:R-:W-:Y:S01]  /*62f0*/  FFMA R10, R35.reuse, R41, R10 ;  /* 0x00000029230a7223 */ /* 0x040fe2000000000a */
[C---:B------:R-:W-:Y:S01]  /*6300*/  FFMA R11, R35.reuse, R40, R15 ;  /* 0x00000028230b7223 */ /* 0x040fe2000000000f */
[----:B------:R-:W-:Y:S01]  /*6310*/  FFMA R12, R35, R21, R12 ;  /* 0x00000015230c7223 */ /* 0x000fe2000000000c */
[----:B------:R-:W-:Y:S01]  /*6320*/  LOP3.LUT R20, R45, 0xffffe000, RZ, 0xc0, !PT ;  /* 0xffffe0002d147812 */ /* 0x000fe200078ec0ff */
[C---:B------:R-:W-:Y:S01]  /*6330*/  FMUL R13, R33.reuse, R17 ;  /* 0x00000011210d7220 */ /* 0x040fe20000400000 */
[----:B------:R-:W-:Y:S01]  /*6340*/  LOP3.LUT R21, R46, 0xffffe000, RZ, 0xc0, !PT ;  /* 0xffffe0002e157812 */ /* 0x000fe200078ec0ff */
[----:B------:R-:W-:Y:S01]  /*6350*/  FMUL R14, R33, R18 ;  /* 0x00000012210e7220 */ /* 0x000fe20000400000 */
[----:B------:R-:W-:Y:S01]  /*6360*/  LOP3.LUT R40, R47, 0xffffe000, RZ, 0xc0, !PT ;  /* 0xffffe0002f287812 */ /* 0x000fe200078ec0ff */
[----:B------:R-:W-:Y:S01]  /*6370*/  FMUL R19, R33, R19 ;  /* 0x0000001321137220 */ /* 0x000fe20000400000 */
[----:B------:R-:W-:Y:S01]  /*6380*/  F2FP.TF32.F32.PACK_B R7, R7 ;  /* 0x00000007ff07723e */ /* 0x000fe200024050ff */
[C---:B------:R-:W-:Y:S01]  /*6390*/  FFMA R13, R35.reuse, R20, R13 ;  /* 0x00000014230d7223 */ /* 0x040fe2000000000d */
[C---:B------:R-:W-:Y:S01]  /*63a0*/  FFMA R14, R35.reuse, R21, R14 ;  /* 0x00000015230e7223 */ /* 0x040fe2000000000e */
[----:B------:R-:W-:Y:S01]  /*63b0*/  FFMA R15, R35, R40, R19 ;  /* 0x00000028230f7223 */ /* 0x000fe20000000013 */
[----:B------:R-:W-:Y:S01]  /*63c0*/  F2FP.TF32.F32.PACK_B R8, R8 ;  /* 0x00000008ff08723e */ /* 0x000fe200024050ff */
[----:B------:R1:W-:Y:S01]  /*63d0*/  STSM.16.M88.4 [R92], R4 ;  /* 0x000000045c007844 */ /* 0x0003e20000000200 */
[----:B------:R-:W-:Y:S02]  /*63e0*/  F2FP.TF32.F32.PACK_B R9, R9 ;  /* 0x00000009ff09723e */ /* 0x000fe400024050ff */
[----:B------:R-:W-:Y:S02]  /*63f0*/  F2FP.TF32.F32.PACK_B R10, R10 ;  /* 0x0000000aff0a723e */ /* 0x000fe400024050ff */
[----:B------:R-:W-:Y:S02]  /*6400*/  F2FP.TF32.F32.PACK_B R11, R11 ;  /* 0x0000000bff0b723e */ /* 0x000fe400024050ff */
[----:B------:R-:W-:Y:S02]  /*6410*/  F2FP.TF32.F32.PACK_B R12, R12 ;  /* 0x0000000cff0c723e */ /* 0x000fe400024050ff */
[----:B------:R-:W-:Y:S01]  /*6420*/  F2FP.TF32.F32.PACK_B R13, R13 ;  /* 0x0000000dff0d723e */ /* 0x000fe200024050ff */
[----:B------:R1:W-:Y:S01]  /*6430*/  STSM.16.M88.4 [R91], R8 ;  /* 0x000000085b007844 */ /* 0x0003e20000000200 */
[----:B------:R-:W-:Y:S02]  /*6440*/  F2FP.TF32.F32.PACK_B R14, R14 ;  /* 0x0000000eff0e723e */ /* 0x000fe400024050ff */
[----:B------:R-:W-:Y:S05]  /*6450*/  F2FP.TF32.F32.PACK_B R15, R15 ;  /* 0x0000000fff0f723e */ /* 0x000fea00024050ff */
[----:B------:R1:W-:Y:S01]  /*6460*/  STSM.16.M88.4 [R90], R12 ;  /* 0x0000000c5a007844 */ /* 0x0003e20000000200 */
[----:B------:R-:W-:Y:S01]  /*6470*/  @!PT LDS RZ, [RZ] ;  /* 0x00000000fffff984 */ /* 0x000fe20000000800 */
[----:B------:R-:W-:Y:S01]  /*6480*/  @!PT LDS RZ, [RZ] ;  /* 0x00000000fffff984 */ /* 0x000fe20000000800 */
[----:B------:R-:W-:Y:S01]  /*6490*/  @!PT LDS RZ, [RZ] ;  /* 0x00000000fffff984 */ /* 0x000fe20000000800 */
[----:B------:R-:W-:Y:S01]  /*64a0*/  @!PT LDS RZ, [RZ] ;  /* 0x00000000fffff984 */ /* 0x000fe20000000800 */
[----:B------:R2:W-:Y:S07]  /*64b0*/  MEMBAR.ALL.CTA ;  /* 0x0000000000007992 */ /* 0x0005ee0000008000 */
[----:B--2---:R-:W2:Y:S02]  /*64c0*/  FENCE.VIEW.ASYNC.S ;  /* 0x00000000000073c6 */ /* 0x004ea40000000000 */
[----:B--2---:R-:W-:Y:S06]  /*64d0*/  BAR.SYNC.DEFER_BLOCKING 0x1, 0x80 ;  /* 0x0042000000007b1d */ /* 0x004fec0000010000 */
[----:B------:R-:W-:Y:S05]  /*64e0*/  @P0 BRA `(.L_x_96) ;  /* 0x00000000001c0947 */ /* 0x000fea0003800000 */
[----:B------:R-:W-:Y:S02]  /*64f0*/  UIADD3 UR6, UP0, UPT, UR54, 0x680, URZ ;  /* 0x0000068036067890 */ /* 0x000fe4000ff1e0ff */
[----:B------:R-:W-:Y:S02]  /*6500*/  ULEA UR4, UR56, UR48, 0xd ;  /* 0x0000003038047291 */ /* 0x000fe4000f8e68ff */
[----:B------:R-:W-:Y:S02]  /*6510*/  UIADD3.X UR7, UPT, UPT, URZ, UR55, URZ, UP0, !UPT ;  /* 0x00000037ff077290 */ /* 0x000fe400087fe4ff */
[----:B------:R-:W-:Y:S01]  /*6520*/  UIADD3 UR40, UPT, UPT, UR4, 0x400, URZ ;  /* 0x0000040004287890 */ /* 0x000fe2000fffe0ff */
[----:B------:R-:W-:Y:S08]  /*6530*/  UMOV UR43, UR36 ;  /* 0x00000024002b7c82 */ /* 0x000ff00008000000 */
[----:B------:R2:W-:Y:S02]  /*6540*/  UTMASTG.3D [UR40], [UR6] ;  /* 0x00000028060073b5 */ /* 0x0005e40008010000 */
[----:B--2---:R0:W-:Y:S02]  /*6550*/  UTMACMDFLUSH ;  /* 0x00000000000079b7 */ /* 0x0041e40000000000 */
.L_x_96:
[----:B------:R-:W-:Y:S05]  /*6560*/  BSYNC.RECONVERGENT B0 ;  /* 0x0000000000007941 */ /* 0x000fea0003800200 */
.L_x_95:
[----:B------:R-:W-:Y:S01]  /*6570*/  UIADD3 UR40, UPT, UPT, UR56, 0x1, URZ ;  /* 0x0000000138287890 */ /* 0x000fe2000fffe0ff */
[----:B------:R-:W-:Y:S03]  /*6580*/  BSSY.RECONVERGENT B0, `(.L_x_97) ;  /* 0x0000005000007945 */ /* 0x000fe60003800200 */
[----:B------:R-:W-:Y:S04]  /*6590*/  UISETP.NE.AND UP0, UPT, UR40, 0x3, UPT ;  /* 0x000000032800788c */ /* 0x000fe8000bf05270 */
[----:B------:R-:W-:Y:S01]  /*65a0*/  USEL UR43, UR40, URZ, UP0 ;  /* 0x000000ff282b7287 */ /* 0x000fe20008000000 */
[----:B------:R-:W-:Y:S11]  /*65b0*/  @P0 BRA `(.L_x_98) ;  /* 0x0000000000040947 */ /* 0x000ff60003800000 */
[----:B------:R-:W-:Y:S04]  /*65c0*/  DEPBAR.LE SB0, 0x1 ;  /* 0x000080400000791a */ /* 0x000fe80000000000 */
.L_x_98:
[----:B------:R-:W-:Y:S05]  /*65d0*/  BSYNC.RECONVERGENT B0 ;  /* 0x0000000000007941 */ /* 0x000fea0003800200 */
.L_x_97:
[----:B------:R-:W-:Y:S01]  /*65e0*/  BAR.SYNC.DEFER_BLOCKING 0x1, 0x80 ;  /* 0x0042000000007b1d */ /* 0x000fe20000010000 */
[----:B------:R-:W-:Y:S01]  /*65f0*/  ISETP.NE.AND P1, PT, R83, RZ, PT ;  /* 0x000000ff5300720c */ /* 0x000fe20003f25270 */
[----:B------:R-:W-:Y:S01]  /*6600*/  UISETP.NE.AND UP0, UPT, UR50, URZ, UPT ;  /* 0x000000ff3200728c */ /* 0x000fe2000bf05270 */
[----:B------:R-:W-:Y:S11]  /*6610*/  LEA R2, R43, UR48, 0x3 ;  /* 0x000000302b027c11 */ /* 0x000ff6000f8e18ff */
[----:B------:R-:W-:Y:S01]  /*6620*/  @P1 SHF.L.U32 R3, R42, 0x1f, RZ ;  /* 0x0000001f2a031819 */ /* 0x000fe200000006ff */
[----:B------:R-:W-:Y:S06]  /*6630*/  BRA.U !UP0, `(.L_x_99) ;  /* 0x0000000108247547 */ /* 0x000fec000b800000 */
[----:B-1----:R-:W-:Y:S01]  /*6640*/  IMAD.U32 R5, RZ, RZ, UR49 ;  /* 0x00000031ff057e24 */ /* 0x002fe2000f8e00ff */
[----:B------:R-:W-:Y:S01]  /*6650*/  MOV R0, UR37 ;  /* 0x0000002500007c02 */ /* 0x000fe20008000f00 */
[----:B------:R-:W-:Y:S03]  /*6660*/  UIADD3 UR49, UPT, UPT, UR49, 0x1, URZ ;  /* 0x0000000131317890 */ /* 0x000fe6000fffe0ff */
[----:B------:R-:W-:Y:S01]  /*6670*/  @P1 LEA R5, R5, UR48, 0x3 ;  /* 0x0000003005051c11 */ /* 0x000fe2000f8e18ff */
[----:B------:R-:W-:Y:S04]  /*6680*/  UISETP.NE.AND UP0, UPT, UR49, 0x3, UPT ;  /* 0x000000033100788c */ /* 0x000fe8000bf05270 */
[----:B------:R-:W-:Y:S01]  /*6690*/  @P1 VIADD R5, R5, 0x68 ;  /* 0x0000006805051836 */ /* 0x000fe20000000000 */
[----:B------:R-:W-:Y:S04]  /*66a0*/  USEL UR49, UR49, URZ, UP0 ;  /* 0x000000ff31317287 */ /* 0x000fe80008000000 */
[----:B------:R-:W-:Y:S04]  /*66b0*/  @P1 PRMT R0, R0, 0x654, R5 ;  /* 0x0000065400001816 */ /* 0x000fe80000000005 */
[----:B------:R2:W-:Y:S04]  /*66c0*/  @P1 SYNCS.ARRIVE.TRANS64.RED.A1T0 RZ, [R0+URZ], RZ ;  /* 0x000000ff00ff19a7 */ /* 0x0005e800081004ff */
.L_x_99:
[----:B------:R-:W3:Y:S01]  /*66d0*/  @P1 SYNCS.PHASECHK.TRANS64.TRYWAIT P0, [R2+URZ+0x50], R3 ;  /* 0x00005003020015a7 */ /* 0x000ee200080011ff */
[----:B------:R-:W-:Y:S01]  /*66e0*/  BSSY B1, `(.L_x_100) ;  /* 0x0000017000017945 */ /* 0x000fe20003800000 */
[----:B---3--:R-:W-:Y:S03]  /*66f0*/  @P1 SEL R87, RZ, 0x1, !P0 ;  /* 0x00000001ff571807 */ /* 0x008fe60004000000 */
[----:B------:R-:W-:Y:S05]  /*6700*/  @!P1 BRA `(.L_x_101) ;  /* 0x0000000000509947 */ /* 0x000fea0003800000 */
[----:B------:R-:W-:Y:S01]  /*6710*/  ISETP.NE.AND P1, PT, R88, RZ, PT ;  /* 0x000000ff5800720c */ /* 0x000fe20003f25270 */
[----:B------:R-:W-:Y:S01]  /*6720*/  BSSY B0, `(.L_x_102) ;  /* 0x000000a000007945 */ /* 0x000fe20003800000 */
[----:B------:R-:W-:Y:S11]  /*6730*/  ISETP.NE.AND P0, PT, R87, RZ, PT ;  /* 0x000000ff5700720c */ /* 0x000ff60003f05270 */
[----:B-1----:R-:W-:Y:S05]  /*6740*/  @P1 IMAD R4, R43, 0x800, R72 ;  /* 0x000008002b041824 */ /* 0x002fea00078e0248 */
[----:B------:R-:W-:Y:S05]  /*6750*/  @P1 LEA R4, R4, UR48, 0x2 ;  /* 0x0000003004041c11 */ /* 0x000fea000f8e10ff */
[--C-:B------:R-:W-:Y:S02]  /*6760*/  @P1 IMAD.IADD R3, R85, 0x1, R4.reuse ;  /* 0x0000000155031824 */ /* 0x100fe400078e0204 */
[----:B--2---:R-:W-:Y:S01]  /*6770*/  @P1 IMAD.IADD R0, R86, 0x1, R4 ;  /* 0x0000000156001824 */ /* 0x004fe200078e0204 */
[----:B------:R-:W-:Y:S06]  /*6780*/  @P0 BRA `(.L_x_103) ;  /* 0x00000000000c0947 */ /* 0x000fec0003800000 */
[----:B------:R-:W-:Y:S04]  /*6790*/  SHF.L.U32 R5, R42, 0x1f, RZ ;  /* 0x0000001f2a057819 */ /* 0x000fe800000006ff */
[----:B------:R-:W1:Y:S02]  /*67a0*/  SYNCS.PHASECHK.TRANS64.TRYWAIT P0, [R2+URZ+0x50], R5 ;  /* 0x00005005020075a7 */ /* 0x000e6400080011ff */
[----:B-1----:R-:W-:Y:S05]  /*67b0*/  @!P0 BRA `(.L_x_104) ;  /* 0x0000001400908947 */ /* 0x002fea0003800000 */
.L_x_103:
[----:B------:R-:W-:Y:S05]  /*67c0*/  BSYNC B0 ;  /* 0x0000000000007941 */ /* 0x000fea0003800000 */
.L_x_102:
[----:B------:R-:W-:Y:S11]  /*67d0*/  ISETP.NE.AND P0, PT, R88, RZ, PT ;  /* 0x000000ff5800720c */ /* 0x000ff60003f05270 */
[----:B------:R-:W-:Y:S02]  /*67e0*/  @!UPT UIADD3 URZ, UPT, UPT, URZ, URZ, URZ ;  /* 0x000000fffffff290 */ /* 0x000fe4000fffe0ff */
[----:B-1----:R-:W-:Y:S01]  /*67f0*/  @P0 IADD3 R2, PT, PT, R86, R3, RZ ;  /* 0x0000000356020210 */ /* 0x002fe20007ffe0ff */
[----:B------:R-:W-:Y:S05]  /*6800*/  @P0 WARPSYNC.ALL ;  /* 0x0000000000000948 */ /* 0x000fea0003800000 */
[----:B------:R3:W4:Y:S04]  /*6810*/  @P0 LDSM.16.M88.4 R56, [R4+0x400] ;  /* 0x000400000438083b */ /* 0x0007280000000200 */
[----:B------:R3:W1:Y:S04]  /*6820*/  @P0 LDSM.16.M88.4 R52, [R0+0x400] ;  /* 0x000400000034083b */ /* 0x0006680000000200 */
[----:B------:R3:W2:Y:S04]  /*6830*/  @P0 LDSM.16.M88.4 R48, [R3+0x400] ;  /* 0x000400000330083b */ /* 0x0006a80000000200 */
[----:B------:R3:W1:Y:S02]  /*6840*/  @P0 LDSM.16.M88.4 R44, [R2+0x400] ;  /* 0x00040000022c083b */ /* 0x0006640000000200 */
.L_x_101:
[----:B------:R-:W-:Y:S05]  /*6850*/  BSYNC B1 ;  /* 0x0000000000017941 */ /* 0x000fea0003800000 */
.L_x_100:
[----:B--23--:R-:W-:Y:S05]  /*6860*/  VIADD R0, R34, 0x20 ;  /* 0x0000002022007836 */ /* 0x00cfea0000000000 */
[----:B------:R-:W-:Y:S04]  /*6870*/  SHF.R.U32.HI R0, RZ, 0x15, R0 ;  /* 0x00000015ff007819 */ /* 0x000fe80000011600 */
[----:B------:R-:W-:Y:S11]  /*6880*/  LOP3.LUT P0, RZ, R0, 0x3, R73, 0x48, !PT ;  /* 0x0000000300ff7812 */ /* 0x000ff60007804849 */
[----:B------:R-:W-:Y:S02]  /*6890*/  @!UPT UIADD3 URZ, UPT, UPT, URZ, URZ, URZ ;  /* 0x000000fffffff290 */ /* 0x000fe4000fffe0ff */
[----:B------:R-:W-:Y:S05]  /*68a0*/  @!P0 BRA `(.L_x_105) ;  /* 0x0000000000408947 */ /* 0x000fea0003800000 */
[----:B------:R-:W2:Y:S01]  /*68b0*/  LDCU.64 UR8, c[0x4][0x70] ;  /* 0x01000e00ff0877ac */ /* 0x000ea20008000a00 */
[----:B------:R-:W-:Y:S01]  /*68c0*/  MOV R3, 0x0 ;  /* 0x0000000000037802 */ /* 0x000fe20000000f00 */
[----:B-1----:R-:W-:Y:S02]  /*68d0*/  HFMA2 R12, -RZ, RZ, 0, 5.9604644775390625e-08 ;  /* 0x00000001ff0c7431 */ /* 0x002fe400000001ff */
[----:B------:R-:W-:Y:S02]  /*68e0*/  IMAD.MOV.U32 R8, RZ, RZ, 0x192 ;  /* 0x00000192ff087424 */ /* 0x000fe400078e00ff */
[----:B------:R-:W-:Y:S01]  /*68f0*/  IMAD.MOV.U32 R13, RZ, RZ, RZ ;  /* 0x000000ffff0d7224 */ /* 0x000fe200078e00ff */
[----:B------:R-:W1:Y:S01]  /*6900*/  LDCU.64 UR6, c[0x4][0x78] ;  /* 0x01000f00ff0677ac */ /* 0x000e620008000a00 */
[----:B------:R-:W3:Y:S01]  /*6910*/  LDC.64 R2, c[0x4][R3] ;  /* 0x0100000003027b82 */ /* 0x000ee20000000a00 */
[----:B------:R-:W5:Y:S01]  /*6920*/  LDCU.64 UR4, c[0x4][0x10] ;  /* 0x01000200ff0477ac */ /* 0x000f620008000a00 */
[----:B--2---:R-:W-:Y:S01]  /*6930*/  MOV R5, UR9 ;  /* 0x0000000900057c02 */ /* 0x004fe20008000f00 */
[----:B------:R-:W-:Y:S01]  /*6940*/  IMAD.U32 R4, RZ, RZ, UR8 ;  /* 0x00000008ff047e24 */ /* 0x000fe2000f8e00ff */
[----:B-1----:R-:W-:Y:S01]  /*6950*/  MOV R7, UR7 ;  /* 0x0000000700077c02 */ /* 0x002fe20008000f00 */
[----:B------:R-:W-:Y:S01]  /*6960*/  IMAD.U32 R6, RZ, RZ, UR6 ;  /* 0x00000006ff067e24 */ /* 0x000fe2000f8e00ff */
[----:B-----5:R-:W-:Y:S01]  /*6970*/  MOV R11, UR5 ;  /* 0x00000005000b7c02 */ /* 0x020fe20008000f00 */
[----:B------:R-:W-:Y:S02]  /*6980*/  IMAD.U32 R10, RZ, RZ, UR4 ;  /* 0x00000004ff0a7e24 */ /* 0x000fe4000f8e00ff */
[----:B------:R-:W-:Y:S07]  /*6990*/  LEPC R20, `(.L_x_105) ;  /* 0x000000001014794e */ /* 0x000fee0000000000 */
[----:B---34-:R-:W-:Y:S05]  /*69a0*/  CALL.ABS.NOINC R2 ;  /* 0x0000000002007343 */ /* 0x018fea0003c00000 */
.L_x_105:
[----:B------:R-:W-:Y:S01]  /*69b0*/  ISETP.NE.AND P0, PT, R79, RZ, PT ;  /* 0x000000ff4f00720c */ /* 0x000fe20003f05270 */
[----:B------:R-:W-:Y:S05]  /*69c0*/  WARPSYNC.ALL ;  /* 0x0000000000007948 */ /* 0x000fea0003800000 */
[----:B------:R-:W-:Y:S01]  /*69d0*/  R2UR UR4, R34 ;  /* 0x00000000220472ca */ /* 0x000fe200000e0000 */
[----:B------:R-:W-:Y:S01]  /*69e0*/  IMAD.U32 R87, RZ, RZ, UR43 ;  /* 0x0000002bff577e24 */ /* 0x000fe2000f8e00ff */
[----:B------:R-:W-:Y:S01]  /*69f0*/  R2UR UR5, R84 ;  /* 0x00000000540572ca */ /* 0x000fe200000e0000 */
[----:B------:R-:W-:Y:S01]  /*6a00*/  BSSY.RECONVERGENT B0, `(.L_x_106) ;  /* 0x0000060000007945 */ /* 0x000fe20003800200 */
[----:B----4-:R-:W-:Y:S01]  /*6a10*/  LOP3.LUT R0, R56, 0xffffe000, RZ, 0xc0, !PT ;  /* 0xffffe00038007812 */ /* 0x010fe200078ec0ff */
[----:B------:R-:W-:Y:S01]  /*6a20*/  IMAD R87, R87, 0x800, R72 ;  /* 0x0000080057577824 */ /* 0x000fe200078e0248 */
[----:B------:R-:W-:Y:S02]  /*6a30*/  LOP3.LUT R2, R57, 0xffffe000, RZ, 0xc0, !PT ;  /* 0xffffe00039027812 */ /* 0x000fe400078ec0ff */
[----:B------:R-:W-:Y:S02]  /*6a40*/  LOP3.LUT R3, R58, 0xffffe000, RZ, 0xc0, !PT ;  /* 0xffffe0003a037812 */ /* 0x000fe400078ec0ff */
[----:B------:R-:W-:Y:S02]  /*6a50*/  LOP3.LUT R20, R59, 0xffffe000, RZ, 0xc0, !PT ;  /* 0xffffe0003b147812 */ /* 0x000fe400078ec0ff */
[----:B-1----:R-:W-:Y:S01]  /*6a60*/  LOP3.LUT R21, R52, 0xffffe000, RZ, 0xc0, !PT ;  /* 0xffffe00034157812 */ /* 0x002fe200078ec0ff */
[----:B------:R-:W1:Y:S01]  /*6a70*/  LDTM.16dp128bit.x8 R4, tmem[UR4+0x20] ;  /* 0x00002004000479ee */ /* 0x000e620008180000 */
[----:B------:R-:W-:Y:S01]  /*6a80*/  LOP3.LUT R36, R53, 0xffffe000, RZ, 0xc0, !PT ;  /* 0xffffe00035247812 */ /* 0x000fe200078ec0ff */
[----:B------:R-:W-:Y:S01]  /*6a90*/  UIADD3 UR5, UPT, UPT, UR5, 0xd0, URZ ;  /* 0x000000d005057890 */ /* 0x000fe2000fffe0ff */
[----:B------:R-:W-:Y:S01]  /*6aa0*/  LOP3.LUT R37, R54, 0xffffe000, RZ, 0xc0, !PT ;  /* 0xffffe00036257812 */ /* 0x000fe200078ec0ff */
[----:B------:R-:W-:Y:S01]  /*6ab0*/  NOP ;  /* 0x0000000000007918 */ /* 0x000fe20000000000 */
[----:B------:R-:W-:Y:S01]  /*6ac0*/  LOP3.LUT R38, R55, 0xffffe000, RZ, 0xc0, !PT ;  /* 0xffffe00037267812 */ /* 0x000fe200078ec0ff */
[----:B------:R-:W-:Y:S01]  /*6ad0*/  UPRMT UR5, UR37, 0x654, UR5 ;  /* 0x0000065425057896 */ /* 0x000fe20008000005 */
[----:B------:R-:W-:Y:S02]  /*6ae0*/  LOP3.LUT R39, R48, 0xffffe000, RZ, 0xc0, !PT ;  /* 0xffffe00030277812 */ /* 0x000fe400078ec0ff */
[----:B------:R-:W-:Y:S02]  /*6af0*/  LOP3.LUT R40, R49, 0xffffe000, RZ, 0xc0, !PT ;  /* 0xffffe00031287812 */ /* 0x000fe400078ec0ff */
[----:B------:R-:W-:Y:S02]  /*6b00*/  LOP3.LUT R41, R50, 0xffffe000, RZ, 0xc0, !PT ;  /* 0xffffe00032297812 */ /* 0x000fe400078ec0ff */
[----:B------:R-:W-:Y:S02]  /*6b10*/  LOP3.LUT R42, R51, 0xffffe000, RZ, 0xc0, !PT ;  /* 0xffffe000332a7812 */ /* 0x000fe400078ec0ff */
[----:B------:R-:W-:Y:S01]  /*6b20*/  LOP3.LUT R43, R44, 0xffffe000, RZ, 0xc0, !PT ;  /* 0xffffe0002c2b7812 */ /* 0x000fe200078ec0ff */
[----:B-1----:R-:W-:Y:S01]  /*6b30*/  SYNCS.ARRIVE.TRANS64.RED.A1T0 RZ, [UR5], RZ ;  /* 0x000000ffffff79a7 */ /* 0x002fe20008100405 */
[----:B------:R-:W-:Y:S02]  /*6b40*/  LOP3.LUT R44, R45, 0xffffe000, RZ, 0xc0, !PT ;  /* 0xffffe0002d2c7812 */ /* 0x000fe400078ec0ff */
[----:B------:R-:W-:Y:S02]  /*6b50*/  LEA R87, R87, UR48, 0x2 ;  /* 0x0000003057577c11 */ /* 0x000fe4000f8e10ff */
[----:B------:R-:W-:Y:S02]  /*6b60*/  LOP3.LUT R45, R46, 0xffffe000, RZ, 0xc0, !PT ;  /* 0xffffe0002e2d7812 */ /* 0x000fe400078ec0ff */
[----:B------:R-:W-:Y:S01]  /*6b70*/  LOP3.LUT R46, R47, 0xffffe000, RZ, 0xc0, !PT ;  /* 0xffffe0002f2e7812 */ /* 0x000fe200078ec0ff */
[C---:B------:R-:W-:Y:S01]  /*6b80*/  FMUL R4, R33.reuse, R4 ;  /* 0x0000000421047220 */ /* 0x040fe20000400000 */
[C-C-:B------:R-:W-:Y:S01]  /*6b90*/  IADD3 R84, PT, PT, R86.reuse, 0x400, R87.reuse ;  /* 0x0000040056547810 */ /* 0x140fe20007ffe057 */
[----:B------:R-:W-:Y:S01]  /*6ba0*/  FMUL R5, R33, R5 ;  /* 0x0000000521057220 */ /* 0x000fe20000400000 */
[----:B------:R-:W-:Y:S01]  /*6bb0*/  IADD3 R85, PT, PT, R85, 0x400, R87 ;  /* 0x0000040055557810 */ /* 0x000fe20007ffe057 */
[C---:B------:R-:W-:Y:S01]  /*6bc0*/  FMUL R6, R33.reuse, R6 ;  /* 0x0000000621067220 */ /* 0x040fe20000400000 */
[----:B------:R-:W-:Y:S01]  /*6bd0*/  FMUL R7, R33, R7 ;  /* 0x0000000721077220 */ /* 0x000fe20000400000 */
[----:B------:R-:W-:Y:S01]  /*6be0*/  FFMA R4, R35, R0, R4 ;  /* 0x0000000023047223 */ /* 0x000fe20000000004 */
[----:B------:R-:W-:Y:S01]  /*6bf0*/  FMUL R8, R33, R8 ;  /* 0x0000000821087220 */ /* 0x000fe20000400000 */
[----:B------:R-:W-:Y:S01]  /*6c00*/  FFMA R5, R35, R2, R5 ;  /* 0x0000000223057223 */ /* 0x000fe20000000005 */
[----:B------:R-:W-:Y:S01]  /*6c10*/  FMUL R9, R33, R9 ;  /* 0x0000000921097220 */ /* 0x000fe20000400000 */
[----:B------:R-:W-:Y:S01]  /*6c20*/  FFMA R6, R35, R3, R6 ;  /* 0x0000000323067223 */ /* 0x000fe20000000006 */
[----:B------:R-:W-:Y:S01]  /*6c30*/  F2FP.TF32.F32.PACK_B R4, R4 ;  /* 0x00000004ff04723e */ /* 0x000fe200024050ff */
[----:B------:R-:W-:Y:S01]  /*6c40*/  FMUL R10, R33, R10 ;  /* 0x0000000a210a7220 */ /* 0x000fe20000400000 */
[----:B------:R-:W-:Y:S01]  /*6c50*/  F2FP.TF32.F32.PACK_B R5, R5 ;  /* 0x00000005ff05723e */ /* 0x000fe200024050ff */
[----:B------:R-:W-:Y:S01]  /*6c60*/  FFMA R7, R35, R20, R7 ;  /* 0x0000001423077223 */ /* 0x000fe20000000007 */
[----:B------:R-:W-:Y:S01]  /*6c70*/  FMUL R11, R33, R11 ;  /* 0x0000000b210b7220 */ /* 0x000fe20000400000 */
        /* <DEDUP_REMOVED lines=8> */
[----:B------:R-:W-:Y:S01]  /*6d00*/  F2FP.TF32.F32.PACK_B R6, R6 ;  /* 0x00000006ff06723e */ /* 0x000fe200024050ff */
[----:B------:R-:W-:Y:S01]  /*6d10*/  FFMA R12, R35, R39, R12 ;  /* 0x00000027230c7223 */ /* 0x000fe2000000000c */
[----:B------:R-:W-:Y:S01]  /*6d20*/  F2FP.TF32.F32.PACK_B R7, R7 ;  /* 0x00000007ff07723e */ /* 0x000fe200024050ff */
[----:B------:R-:W-:Y:S01]  /*6d30*/  FMUL R16, R33, R16 ;  /* 0x0000001021107220 */ /* 0x000fe20000400000 */
[----:B------:R-:W-:Y:S01]  /*6d40*/  FFMA R13, R35, R40, R13 ;  /* 0x00000028230d7223 */ /* 0x000fe2000000000d */
[----:B------:R-:W-:Y:S01]  /*6d50*/  FMUL R17, R33, R17 ;  /* 0x0000001121117220 */ /* 0x000fe20000400000 */
[----:B------:R-:W-:Y:S01]  /*6d60*/  FFMA R14, R35, R41, R14 ;  /* 0x00000029230e7223 */ /* 0x000fe2000000000e */
[----:B------:R1:W-:Y:S01]  /*6d70*/  STSM.16.M88.4 [R87+0x400], R4 ;  /* 0x0004000457007844 */ /* 0x0003e20000000200 */
[----:B------:R-:W-:Y:S01]  /*6d80*/  FMUL R18, R33, R18 ;  /* 0x0000001221127220 */ /* 0x000fe20000400000 */
[----:B------:R-:W-:Y:S01]  /*6d90*/  FFMA R15, R35, R42, R15 ;  /* 0x0000002a230f7223 */ /* 0x000fe2000000000f */
[----:B------:R-:W-:Y:S01]  /*6da0*/  FMUL R19, R33, R19 ;  /* 0x0000001321137220 */ /* 0x000fe20000400000 */
[----:B------:R-:W-:Y:S01]  /*6db0*/  F2FP.TF32.F32.PACK_B R8, R8 ;  /* 0x00000008ff08723e */ /* 0x000fe200024050ff */
[C---:B------:R-:W-:Y:S01]  /*6dc0*/  FFMA R16, R35.reuse, R43, R16 ;  /* 0x0000002b23107223 */ /* 0x040fe20000000010 */
[----:B------:R-:W-:Y:S01]  /*6dd0*/  F2FP.TF32.F32.PACK_B R9, R9 ;  /* 0x00000009ff09723e */ /* 0x000fe200024050ff */
[C---:B------:R-:W-:Y:S01]  /*6de0*/  FFMA R17, R35.reuse, R44, R17 ;  /* 0x0000002c23117223 */ /* 0x040fe20000000011 */
[----:B------:R-:W-:Y:S01]  /*6df0*/  F2FP.TF32.F32.PACK_B R10, R10 ;  /* 0x0000000aff0a723e */ /* 0x000fe200024050ff */
[C---:B------:R-:W-:Y:S01]  /*6e00*/  FFMA R18, R35.reuse, R45, R18 ;  /* 0x0000002d23127223 */ /* 0x040fe20000000012 */
[----:B------:R-:W-:Y:S01]  /*6e10*/  F2FP.TF32.F32.PACK_B R11, R11 ;  /* 0x0000000bff0b723e */ /* 0x000fe200024050ff */
[----:B------:R-:W-:Y:S01]  /*6e20*/  FFMA R19, R35, R46, R19 ;  /* 0x0000002e23137223 */ /* 0x000fe20000000013 */
[----:B------:R-:W-:Y:S01]  /*6e30*/  F2FP.TF32.F32.PACK_B R12, R12 ;  /* 0x0000000cff0c723e */ /* 0x000fe200024050ff */
[----:B------:R-:W-:Y:S01]  /*6e40*/  IMAD.IADD R86, R86, 0x1, R85 ;  /* 0x0000000156567824 */ /* 0x000fe200078e0255 */
[----:B------:R-:W-:Y:S01]  /*6e50*/  F2FP.TF32.F32.PACK_B R13, R13 ;  /* 0x0000000dff0d723e */ /* 0x000fe200024050ff */
[----:B------:R1:W-:Y:S01]  /*6e60*/  STSM.16.M88.4 [R84], R8 ;  /* 0x0000000854007844 */ /* 0x0003e20000000200 */
        /* <DEDUP_REMOVED lines=18> */
[----:B------:R-:W-:Y:S02]  /*6f90*/  UIADD3 UR5, UPT, UPT, UR41, 0x20, URZ ;  /* 0x0000002029057890 */ /* 0x000fe4000fffe0ff */
[----:B------:R-:W-:Y:S02]  /*6fa0*/  UIADD3 UR4, UPT, UPT, UR10, 0x400, URZ ;  /* 0x000004000a047890 */ /* 0x000fe4000fffe0ff */
[----:B------:R-:W-:Y:S01]  /*6fb0*/  UIADD3.X UR9, UPT, UPT, URZ, UR55, URZ, UP0, !UPT ;  /* 0x00000037ff097290 */ /* 0x000fe200087fe4ff */
[----:B------:R-:W-:Y:S01]  /*6fc0*/  UMOV UR6, UR42 ;  /* 0x0000002a00067c82 */ /* 0x000fe20008000000 */
[----:B------:R-:W-:Y:S07]  /*6fd0*/  UMOV UR7, UR36 ;  /* 0x0000002400077c82 */ /* 0x000fee0008000000 */
[----:B------:R2:W-:Y:S02]  /*6fe0*/  UTMASTG.3D [UR4], [UR8] ;  /* 0x00000004080073b5 */ /* 0x0005e40008010000 */
[----:B--2---:R0:W-:Y:S02]  /*6ff0*/  UTMACMDFLUSH ;  /* 0x00000000000079b7 */ /* 0x0041e40000000000 */
.L_x_107:
[----:B------:R-:W-:Y:S05]  /*7000*/  BSYNC.RECONVERGENT B0 ;  /* 0x0000000000007941 */ /* 0x000fea0003800200 */
.L_x_106:
[----:B------:R-:W-:Y:S01]  /*7010*/  UIADD3 UR43, UPT, UPT, UR43, 0x1, URZ ;  /* 0x000000012b2b7890 */ /* 0x000fe2000fffe0ff */
[----:B------:R-:W-:Y:S03]  /*7020*/  BSSY.RECONVERGENT B0, `(.L_x_108) ;  /* 0x0000008000007945 */ /* 0x000fe60003800200 */
[----:B------:R-:W-:Y:S04]  /*7030*/  UISETP.NE.AND UP0, UPT, UR43, 0x3, UPT ;  /* 0x000000032b00788c */ /* 0x000fe8000bf05270 */
[----:B------:R-:W-:Y:S02]  /*7040*/  UISETP.EQ.XOR UP1, UPT, UR40, 0x3, !UP0 ;  /* 0x000000032800788c */ /* 0x000fe4000c722a70 */
[----:B------:R-:W-:Y:S02]  /*7050*/  USEL UR56, UR43, URZ, UP0 ;  /* 0x000000ff2b387287 */ /* 0x000fe40008000000 */
[----:B------:R-:W-:Y:S04]  /*7060*/  USEL UR4, URZ, 0x1, !UP1 ;  /* 0x00000001ff047887 */ /* 0x000fe8000c800000 */
[----:B------:R-:W-:Y:S01]  /*7070*/  ULOP3.LUT UR51, UR51, UR4, URZ, 0x3c, !UPT ;  /* 0x0000000433337292 */ /* 0x000fe2000f8e3cff */
[----:B------:R-:W-:Y:S11]  /*7080*/  @P0 BRA `(.L_x_109) ;  /* 0x0000000000040947 */ /* 0x000ff60003800000 */
[----:B------:R-:W-:Y:S04]  /*7090*/  DEPBAR.LE SB0, 0x1 ;  /* 0x000080400000791a */ /* 0x000fe80000000000 */
.L_x_109:
[----:B------:R-:W-:Y:S05]  /*70a0*/  BSYNC.RECONVERGENT B0 ;  /* 0x0000000000007941 */ /* 0x000fea0003800200 */
.L_x_108:
[----:B------:R-:W-:Y:S01]  /*70b0*/  BAR.SYNC.DEFER_BLOCKING 0x1, 0x80 ;  /* 0x0042000000007b1d */ /* 0x000fe20000010000 */
[----:B------:R-:W-:Y:S01]  /*70c0*/  UISETP.NE.AND UP0, UPT, UR50, -0x2, UPT ;  /* 0xfffffffe3200788c */ /* 0x000fe2000bf05270 */
[----:B------:R-:W-:Y:S08]  /*70d0*/  IADD3 R0, PT, PT, R30, 0x1, RZ ;  /* 0x000000011e007810 */ /* 0x000ff00007ffe0ff */
[----:B------:R-:W-:Y:S05]  /*70e0*/  BRA.U !UP0, `(.L_x_110) ;  /* 0x0000000108287547 */ /* 0x000fea000b800000 */
[----:B------:R-:W-:Y:S01]  /*70f0*/  ISETP.NE.AND P0, PT, R83, RZ, PT ;  /* 0x000000ff5300720c */ /* 0x000fe20003f05270 */
[----:B------:R-:W-:Y:S01]  /*7100*/  IMAD.U32 R3, RZ, RZ, UR49 ;  /* 0x00000031ff037e24 */ /* 0x000fe2000f8e00ff */
[----:B------:R-:W-:Y:S01]  /*7110*/  UIADD3 UR49, UPT, UPT, UR49, 0x1, URZ ;  /* 0x0000000131317890 */ /* 0x000fe2000fffe0ff */
[----:B------:R-:W-:Y:S03]  /*7120*/  IMAD.U32 R2, RZ, RZ, UR37 ;  /* 0x00000025ff027e24 */ /* 0x000fe6000f8e00ff */
[----:B------:R-:W-:Y:S04]  /*7130*/  UISETP.NE.AND UP0, UPT, UR49, 0x3, UPT ;  /* 0x000000033100788c */ /* 0x000fe8000bf05270 */
[----:B------:R-:W-:Y:S03]  /*7140*/  USEL UR49, UR49, URZ, UP0 ;  /* 0x000000ff31317287 */ /* 0x000fe60008000000 */
[----:B------:R-:W-:Y:S05]  /*7150*/  @P0 LEA R3, R3, UR48, 0x3 ;  /* 0x0000003003030c11 */ /* 0x000fea000f8e18ff */
[----:B------:R-:W-:Y:S05]  /*7160*/  @P0 VIADD R3, R3, 0x68 ;  /* 0x0000006803030836 */ /* 0x000fea0000000000 */
[----:B------:R-:W-:Y:S04]  /*7170*/  @P0 PRMT R2, R2, 0x654, R3 ;  /* 0x0000065402020816 */ /* 0x000fe80000000003 */
[----:B------:R2:W-:Y:S03]  /*7180*/  @P0 SYNCS.ARRIVE.TRANS64.RED.A1T0 RZ, [R2+URZ], RZ ;  /* 0x000000ff02ff09a7 */ /* 0x0005e600081004ff */
.L_x_110:
[----:B------:R-:W-:Y:S01]  /*7190*/  ISETP.NE.AND P2, PT, R80, RZ, PT ;  /* 0x000000ff5000720c */ /* 0x000fe20003f45270 */
[----:B------:R-:W-:Y:S01]  /*71a0*/  UIADD3 UR50, UPT, UPT, UR50, 0x2, URZ ;  /* 0x0000000232327890 */ /* 0x000fe2000fffe0ff */
[----:B------:R-:W-:Y:S01]  /*71b0*/  ISETP.NE.AND P0, PT, R82, 0x2, PT ;  /* 0x000000025200780c */ /* 0x000fe20003f05270 */
[----:B------:R-:W-:Y:S01]  /*71c0*/  IMAD.IADD R20, R29, 0x1, R66 ;  /* 0x000000011d147824 */ /* 0x000fe200078e0242 */
[----:B------:R-:W-:Y:S01]  /*71d0*/  ISETP.NE.AND P1, PT, R0, 0x4, PT ;  /* 0x000000040000780c */ /* 0x000fe20003f25270 */
[----:B------:R-:W-:Y:S01]  /*71e0*/  IMAD.IADD R21, R31, 0x1, R68 ;  /* 0x000000011f157824 */ /* 0x000fe200078e0244 */
[----:B--2---:R-:W-:Y:S02]  /*71f0*/  SEL R2, RZ, 0x1, P0 ;  /* 0x00000001ff027807 */ /* 0x004fe40000000000 */
[----:B------:R-:W-:Y:S02]  /*7200*/  SEL R3, RZ, 0x1, P1 ;  /* 0x00000001ff037807 */ /* 0x000fe40000800000 */
[----:B------:R-:W-:Y:S02]  /*7210*/  LOP3.LUT R75, R75, R2, RZ, 0x3c, !PT ;  /* 0x000000024b4b7212 */ /* 0x000fe400078e3cff */
[----:B------:R-:W-:Y:S02]  /*7220*/  LOP3.LUT R76, R76, R3, RZ, 0x3c, !PT ;  /* 0x000000034c4c7212 */ /* 0x000fe400078e3cff */
[----:B------:R-:W-:Y:S02]  /*7230*/  @P2 R2UR UR36, R74 ;  /* 0x000000004a2422ca */ /* 0x000fe400000e0000 */
[----:B------:R-:W-:Y:S02]  /*7240*/  SEL R82, R82, RZ, P0 ;  /* 0x000000ff52527207 */ /* 0x000fe40000000000 */
[----:B------:R-:W-:Y:S01]  /*7250*/  SEL R30, R0, RZ, P1 ;  /* 0x000000ff001e7207 */ /* 0x000fe20000800000 */
[----:B------:R-:W-:Y:S10]  /*7260*/  @P2 BRA `(.L_x_111) ;  /* 0xffffffdc00342947 */ /* 0x000ff4000383ffff */
[----:B------:R-:W-:-:S09]  /*7270*/  UISETP.NE.AND UP0, UPT, UR53, URZ, UPT ;  /* 0x000000ff3500728c */ /* 0x000fd2000bf05270 */
[----:B------:R-:W-:Y:S05]  /*7280*/  BRA.U !UP0, `(.L_x_112) ;  /* 0x0000000108487547 */ /* 0x000fea000b800000 */
[----:B------:R-:W2:Y:S02]  /*7290*/  LDCU.64 UR4, c[0x0][0x890] ;  /* 0x00011200ff0477ac */ /* 0x000ea40008000a00 */
[----:B--2---:R-:W-:-:S04]  /*72a0*/  UISETP.NE.U32.AND UP0, UPT, UR4, URZ, UPT ;  /* 0x000000ff0400728c */ /* 0x004fc8000bf05070 */
[----:B------:R-:W-:-:S09]  /*72b0*/  UISETP.NE.AND.EX UP0, UPT, UR5, URZ, UPT, UP0 ;  /* 0x000000ff0500728c */ /* 0x000fd2000bf05300 */
[----:B------:R-:W-:Y:S05]  /*72c0*/  BRA.U UP0, `(.L_x_113) ;  /* 0x00000001000c7547 */ /* 0x000fea000b800000 */
[----:B------:R-:W-:-:S13]  /*72d0*/  FSETP.NEU.AND P0, PT, R35, RZ, PT ;  /* 0x000000ff2300720b */ /* 0x000fda0003f0d000 */
[----:B------:R-:W-:Y:S05]  /*72e0*/  @!P0 EXIT ;  /* 0x000000000000894d */ /* 0x000fea0003800000 */
[----:B------:R-:W-:Y:S05]  /*72f0*/  BRA `(.L_x_112) ;  /* 0x00000000002c7947 */ /* 0x000fea0003800000 */
.L_x_113:
[----:B------:R-:W-:Y:S01]  /*7300*/  ISETP.NE.AND P0, PT, R81, RZ, PT ;  /* 0x000000ff5100720c */ /* 0x000fe20003f05270 */
[----:B------:R-:W-:-:S12]  /*7310*/  BSSY.RECONVERGENT B0, `(.L_x_112) ;  /* 0x0000009000007945 */ /* 0x000fd80003800200 */
[----:B------:R-:W-:Y:S05]  /*7320*/  @P0 BRA `(.L_x_114) ;  /* 0x0000000000140947 */ /* 0x000fea0003800000 */
[----:B------:R-:W2:Y:S02]  /*7330*/  LDCU.64 UR4, c[0x0][0x888] ;  /* 0x00011100ff0477ac */ /* 0x000ea40008000a00 */
[----:B--2---:R-:W-:-:S04]  /*7340*/  ISETP.NE.U32.AND P0, PT, RZ, UR4, PT ;  /* 0x00000004ff007c0c */ /* 0x004fc8000bf05070 */
[----:B------:R-:W-:-:S13]  /*7350*/  ISETP.NE.AND.EX P0, PT, RZ, UR5, PT, P0 ;  /* 0x00000005ff007c0c */ /* 0x000fda000bf05300 */
[----:B------:R-:W-:Y:S05]  /*7360*/  @!P0 EXIT ;  /* 0x000000000000894d */ /* 0x000fea0003800000 */
[----:B------:R-:W-:Y:S05]  /*7370*/  BRA `(.L_x_115) ;  /* 0x0000000000087947 */ /* 0x000fea0003800000 */
.L_x_114:
[----:B------:R-:W-:-:S13]  /*7380*/  FSETP.NEU.AND P0, PT, R35, RZ, PT ;  /* 0x000000ff2300720b */ /* 0x000fda0003f0d000 */
[----:B------:R-:W-:Y:S05]  /*7390*/  @!P0 EXIT ;  /* 0x000000000000894d */ /* 0x000fea0003800000 */
.L_x_115:
[----:B------:R-:W-:Y:S05]  /*73a0*/  BSYNC.RECONVERGENT B0 ;  /* 0x0000000000007941 */ /* 0x000fea0003800200 */
.L_x_112:
[----:B------:R-:W-:Y:S01]  /*73b0*/  ULEA UR4, UR49, UR48, 0x3 ;  /* 0x0000003031047291 */ /* 0x000fe2000f8e18ff */
[----:B------:R-:W-:-:S04]  /*73c0*/  DEPBAR.LE SB0, 0x0 ;  /* 0x000080000000791a */ /* 0x000fc80000000000 */
[----:B------:R-:W-:-:S04]  /*73d0*/  UIADD3 UR4, UPT, UPT, UR4, 0x68, URZ ;  /* 0x0000006804047890 */ /* 0x000fc8000fffe0ff */
[----:B------:R-:W-:-:S09]  /*73e0*/  UPRMT UR4, UR37, 0x654, UR4 ;  /* 0x0000065425047896 */ /* 0x000fd20008000004 */
[----:B------:R-:W-:Y:S01]  /*73f0*/  SYNCS.ARRIVE.TRANS64.RED.A1T0 RZ, [UR4], RZ ;  /* 0x000000ffffff79a7 */ /* 0x000fe20008100404 */
[----:B------:R-:W-:Y:S05]  /*7400*/  EXIT ;  /* 0x000000000000794d */ /* 0x000fea0003800000 */
.L_x_19:
[----:B--2---:R2:W1:Y:S02]  /*7410*/  SYNCS.PHASECHK.TRANS64.TRYWAIT P0, [R3+URZ+0x100], R2 ;  /* 0x00010002030075a7 */ /* 0x00446400080011ff */
[----:B-1----:R-:W-:Y:S05]  /*7420*/  @!P0 NANOSLEEP.SYNCS 0x989680 ;  /* 0x009896800000895d */ /* 0x002fea0003900000 */
[----:B------:R-:W1:Y:S02]  /*7430*/  @!P0 SYNCS.PHASECHK.TRANS64 P0, [R3+URZ+0x100], R2 ;  /* 0x00010002030085a7 */ /* 0x000e6400080010ff */
[----:B-1----:R-:W-:Y:S05]  /*7440*/  @!P0 BRA `(.L_x_19) ;  /* 0xfffffffc00f08947 */ /* 0x002fea000383ffff */
[----:B------:R-:W-:Y:S05]  /*7450*/  BRA `(.L_x_116) ;  /* 0xffffffa000647947 */ /* 0x000fea000383ffff */
.L_x_22:
[----:B-1----:R-:W-:-:S07]  /*7460*/  MOV R2, UR33 ;  /* 0x0000002100027c02 */ /* 0x002fce0008000f00 */
.L_x_117:
[----:B-1----:R1:W2:Y:S02]  /*7470*/  SYNCS.PHASECHK.TRANS64.TRYWAIT P0, [R2+URZ+0x28], R5 ;  /* 0x00002805020075a7 */ /* 0x0022a400080011ff */
[----:B--2---:R-:W-:Y:S05]  /*7480*/  @!P0 NANOSLEEP.SYNCS 0x989680 ;  /* 0x009896800000895d */ /* 0x004fea0003900000 */
[----:B------:R-:W2:Y:S02]  /*7490*/  @!P0 SYNCS.PHASECHK.TRANS64 P0, [R2+URZ+0x28], R5 ;  /* 0x00002805020085a7 */ /* 0x000ea400080010ff */
[----:B--2---:R-:W-:Y:S05]  /*74a0*/  @!P0 BRA `(.L_x_117) ;  /* 0xfffffffc00f08947 */ /* 0x004fea000383ffff */
[----:B------:R-:W-:Y:S05]  /*74b0*/  BRA `(.L_x_21) ;  /* 0xffffffa000b47947 */ /* 0x000fea000383ffff */
.L_x_28:
[----:B-1----:R-:W-:-:S07]  /*74c0*/  MOV R2, UR33 ;  /* 0x0000002100027c02 */ /* 0x002fce0008000f00 */
.L_x_118:
[----:B-1----:R1:W2:Y:S02]  /*74d0*/  SYNCS.PHASECHK.TRANS64.TRYWAIT P0, [R2+URZ+0x28], R5 ;  /* 0x00002805020075a7 */ /* 0x0022a400080011ff */
[----:B--2---:R-:W-:Y:S05]  /*74e0*/  @!P0 NANOSLEEP.SYNCS 0x989680 ;  /* 0x009896800000895d */ /* 0x004fea0003900000 */
[----:B------:R-:W2:Y:S02]  /*74f0*/  @!P0 SYNCS.PHASECHK.TRANS64 P0, [R2+URZ+0x28], R5 ;  /* 0x00002805020085a7 */ /* 0x000ea400080010ff */
[----:B--2---:R-:W-:Y:S05]  /*7500*/  @!P0 BRA `(.L_x_118) ;  /* 0xfffffffc00f08947 */ /* 0x004fea000383ffff */
[----:B------:R-:W-:Y:S05]  /*7510*/  BRA `(.L_x_27) ;  /* 0xffffffa400887947 */ /* 0x000fea000383ffff */
.L_x_32:
[----:B-1----:R1:W2:Y:S02]  /*7520*/  SYNCS.PHASECHK.TRANS64.TRYWAIT P0, [R2+URZ+0x90], R3 ;  /* 0x00009003020075a7 */ /* 0x0022a400080011ff */
[----:B--2---:R-:W-:Y:S05]  /*7530*/  @!P0 NANOSLEEP.SYNCS 0x989680 ;  /* 0x009896800000895d */ /* 0x004fea0003900000 */
[----:B------:R-:W2:Y:S02]  /*7540*/  @!P0 SYNCS.PHASECHK.TRANS64 P0, [R2+URZ+0x90], R3 ;  /* 0x00009003020085a7 */ /* 0x000ea400080010ff */
[----:B--2---:R-:W-:Y:S05]  /*7550*/  @!P0 BRA `(.L_x_32) ;  /* 0xfffffffc00f08947 */ /* 0x004fea000383ffff */
[----:B------:R-:W-:Y:S05]  /*7560*/  BRA `(.L_x_119) ;  /* 0xffffffa8003c7947 */ /* 0x000fea000383ffff */
.L_x_36:
[----:B----4-:R-:W-:-:S07]  /*7570*/  MOV R0, UR5 ;  /* 0x0000000500007c02 */ /* 0x010fce0008000f00 */
.L_x_120:
[----:B-1----:R1:W2:Y:S02]  /*7580*/  SYNCS.PHASECHK.TRANS64.TRYWAIT P0, [R0+URZ], R3 ;  /* 0x00000003000075a7 */ /* 0x0022a400080011ff */
[----:B--2---:R-:W-:Y:S05]  /*7590*/  @!P0 NANOSLEEP.SYNCS 0x989680 ;  /* 0x009896800000895d */ /* 0x004fea0003900000 */
[----:B------:R-:W2:Y:S02]  /*75a0*/  @!P0 SYNCS.PHASECHK.TRANS64 P0, [R0+URZ], R3 ;  /* 0x00000003000085a7 */ /* 0x000ea400080010ff */
[----:B--2---:R-:W-:Y:S05]  /*75b0*/  @!P0 BRA `(.L_x_120) ;  /* 0xfffffffc00f08947 */ /* 0x004fea000383ffff */
[----:B------:R-:W-:Y:S05]  /*75c0*/  BRA `(.L_x_121) ;  /* 0xffffffac00ac7947 */ /* 0x000fea000383ffff */
.L_x_37:
[----:B----4-:R-:W-:-:S07]  /*75d0*/  MOV R0, UR5 ;  /* 0x0000000500007c02 */ /* 0x010fce0008000f00 */
.L_x_122:
[----:B-1----:R1:W2:Y:S02]  /*75e0*/  SYNCS.PHASECHK.TRANS64.TRYWAIT P0, [R0+URZ], R3 ;  /* 0x00000003000075a7 */ /* 0x0022a400080011ff */
[----:B--2---:R-:W-:Y:S05]  /*75f0*/  @!P0 NANOSLEEP.SYNCS 0x989680 ;  /* 0x009896800000895d */ /* 0x004fea0003900000 */
[----:B------:R-:W2:Y:S02]  /*7600*/  @!P0 SYNCS.PHASECHK.TRANS64 P0, [R0+URZ], R3 ;  /* 0x00000003000085a7 */ /* 0x000ea400080010ff */
[----:B--2---:R-:W-:Y:S05]  /*7610*/  @!P0 BRA `(.L_x_122) ;  /* 0xfffffffc00f08947 */ /* 0x004fea000383ffff */
[----:B------:R-:W-:Y:S05]  /*7620*/  BRA `(.L_x_123) ;  /* 0xffffffac00b87947 */ /* 0x000fea000383ffff */
.L_x_38:
[----:B----4-:R-:W-:-:S07]  /*7630*/  MOV R0, UR5 ;  /* 0x0000000500007c02 */ /* 0x010fce0008000f00 */
.L_x_124:
[----:B-1----:R1:W2:Y:S02]  /*7640*/  SYNCS.PHASECHK.TRANS64.TRYWAIT P0, [R0+URZ], R3 ;  /* 0x00000003000075a7 */ /* 0x0022a400080011ff */
[----:B--2---:R-:W-:Y:S05]  /*7650*/  @!P0 NANOSLEEP.SYNCS 0x989680 ;  /* 0x009896800000895d */ /* 0x004fea0003900000 */
[----:B------:R-:W2:Y:S02]  /*7660*/  @!P0 SYNCS.PHASECHK.TRANS64 P0, [R0+URZ], R3 ;  /* 0x00000003000085a7 */ /* 0x000ea400080010ff */
[----:B--2---:R-:W-:Y:S05]  /*7670*/  @!P0 BRA `(.L_x_124) ;  /* 0xfffffffc00f08947 */ /* 0x004fea000383ffff */
[----:B------:R-:W-:Y:S05]  /*7680*/  BRA `(.L_x_125) ;  /* 0xffffffac00c47947 */ /* 0x000fea000383ffff */
.L_x_39:
[----:B----4-:R-:W-:-:S07]  /*7690*/  MOV R0, UR5 ;  /* 0x0000000500007c02 */ /* 0x010fce0008000f00 */
.L_x_126:
[----:B-1----:R1:W2:Y:S02]  /*76a0*/  SYNCS.PHASECHK.TRANS64.TRYWAIT P0, [R0+URZ], R3 ;  /* 0x00000003000075a7 */ /* 0x0022a400080011ff */
[----:B--2---:R-:W-:Y:S05]  /*76b0*/  @!P0 NANOSLEEP.SYNCS 0x989680 ;  /* 0x009896800000895d */ /* 0x004fea0003900000 */
[----:B------:R-:W2:Y:S02]  /*76c0*/  @!P0 SYNCS.PHASECHK.TRANS64 P0, [R0+URZ], R3 ;  /* 0x00000003000085a7 */ /* 0x000ea400080010ff */
[----:B--2---:R-:W-:Y:S05]  /*76d0*/  @!P0 BRA `(.L_x_126) ;  /* 0xfffffffc00f08947 */ /* 0x004fea000383ffff */
[----:B------:R-:W-:Y:S05]  /*76e0*/  BRA `(.L_x_127) ;  /* 0xffffffac00d07947 */ /* 0x000fea000383ffff */
.L_x_42:
[----:B-1----:R1:W2:Y:S02]  /*76f0*/  SYNCS.PHASECHK.TRANS64.TRYWAIT P0, [R0+URZ+0xf0], R5 ;  /* 0x0000f005000075a7 */ /* 0x0022a400080011ff */
[----:B--2---:R-:W-:Y:S05]  /*7700*/  @!P0 NANOSLEEP.SYNCS 0x989680 ;  /* 0x009896800000895d */ /* 0x004fea0003900000 */
[----:B------:R-:W2:Y:S02]  /*7710*/  @!P0 SYNCS.PHASECHK.TRANS64 P0, [R0+URZ+0xf0], R5 ;  /* 0x0000f005000085a7 */ /* 0x000ea400080010ff */
[----:B--2---:R-:W-:Y:S05]  /*7720*/  @!P0 BRA `(.L_x_42) ;  /* 0xfffffffc00f08947 */ /* 0x004fea000383ffff */
[----:B------:R-:W-:Y:S05]  /*7730*/  BRA `(.L_x_128) ;  /* 0xffffffb0002c7947 */ /* 0x000fea000383ffff */
.L_x_43:
[----:B------:R-:W-:-:S07]  /*7740*/  MOV R0, UR5 ;  /* 0x0000000500007c02 */ /* 0x000fce0008000f00 */
.L_x_129:
[----:B-1----:R1:W2:Y:S02]  /*7750*/  SYNCS.PHASECHK.TRANS64.TRYWAIT P0, [R0+URZ+0xa0], R5 ;  /* 0x0000a005000075a7 */ /* 0x0022a400080011ff */
[----:B--2---:R-:W-:Y:S05]  /*7760*/  @!P0 NANOSLEEP.SYNCS 0x989680 ;  /* 0x009896800000895d */ /* 0x004fea0003900000 */
[----:B------:R-:W2:Y:S02]  /*7770*/  @!P0 SYNCS.PHASECHK.TRANS64 P0, [R0+URZ+0xa0], R5 ;  /* 0x0000a005000085a7 */ /* 0x000ea400080010ff */
[----:B--2---:R-:W-:Y:S05]  /*7780*/  @!P0 BRA `(.L_x_129) ;  /* 0xfffffffc00f08947 */ /* 0x004fea000383ffff */
[----:B------:R-:W-:Y:S05]  /*7790*/  BRA `(.L_x_130) ;  /* 0xffffffb0003c7947 */ /* 0x000fea000383ffff */
.L_x_44:
[----:B-1----:R1:W2:Y:S02]  /*77a0*/  SYNCS.PHASECHK.TRANS64.TRYWAIT P1, [R0+URZ+0x90], R5 ;  /* 0x00009005000075a7 */ /* 0x0022a400080211ff */
[----:B--2---:R-:W-:Y:S05]  /*77b0*/  @!P1 NANOSLEEP.SYNCS 0x989680 ;  /* 0x009896800000995d */ /* 0x004fea0003900000 */
[----:B------:R-:W2:Y:S02]  /*77c0*/  @!P1 SYNCS.PHASECHK.TRANS64 P1, [R0+URZ+0x90], R5 ;  /* 0x00009005000095a7 */ /* 0x000ea400080210ff */
[----:B--2---:R-:W-:Y:S05]  /*77d0*/  @!P1 BRA `(.L_x_44) ;  /* 0xfffffffc00f09947 */ /* 0x004fea000383ffff */
[----:B------:R-:W-:Y:S05]  /*77e0*/  BRA `(.L_x_131) ;  /* 0xffffffb0006c7947 */ /* 0x000fea000383ffff */
.L_x_47:
[----:B------:R-:W-:-:S07]  /*77f0*/  MOV R0, UR5 ;  /* 0x0000000500007c02 */ /* 0x000fce0008000f00 */
.L_x_132:
[----:B-1----:R1:W2:Y:S02]  /*7800*/  SYNCS.PHASECHK.TRANS64.TRYWAIT P0, [R0+URZ+0xa0], R3 ;  /* 0x0000a003000075a7 */ /* 0x0022a400080011ff */
[----:B--2---:R-:W-:Y:S05]  /*7810*/  @!P0 NANOSLEEP.SYNCS 0x989680 ;  /* 0x009896800000895d */ /* 0x004fea0003900000 */
[----:B------:R-:W2:Y:S02]  /*7820*/  @!P0 SYNCS.PHASECHK.TRANS64 P0, [R0+URZ+0xa0], R3 ;  /* 0x0000a003000085a7 */ /* 0x000ea400080010ff */
[----:B--2---:R-:W-:Y:S05]  /*7830*/  @!P0 BRA `(.L_x_132) ;  /* 0xfffffffc00f08947 */ /* 0x004fea000383ffff */
[----:B------:R-:W-:Y:S05]  /*7840*/  BRA `(.L_x_46) ;  /* 0xffffffb000c07947 */ /* 0x000fea000383ffff */
.L_x_54:
[----:B-1----:R1:W2:Y:S02]  /*7850*/  SYNCS.PHASECHK.TRANS64.TRYWAIT P1, [R0+URZ+0x90], R5 ;  /* 0x00009005000075a7 */ /* 0x0022a400080211ff */
[----:B--2---:R-:W-:Y:S05]  /*7860*/  @!P1 NANOSLEEP.SYNCS 0x989680 ;  /* 0x009896800000995d */ /* 0x004fea0003900000 */
[----:B------:R-:W2:Y:S02]  /*7870*/  @!P1 SYNCS.PHASECHK.TRANS64 P1, [R0+URZ+0x90], R5 ;  /* 0x00009005000095a7 */ /* 0x000ea400080210ff */
[----:B--2---:R-:W-:Y:S05]  /*7880*/  @!P1 BRA `(.L_x_54) ;  /* 0xfffffffc00f09947 */ /* 0x004fea000383ffff */
[----:B------:R-:W-:Y:S05]  /*7890*/  BRA `(.L_x_133) ;  /* 0xffffffb800507947 */ /* 0x000fea000383ffff */
.L_x_55:
[----:B------:R-:W-:-:S07]  /*78a0*/  MOV R3, UR6 ;  /* 0x0000000600037c02 */ /* 0x000fce0008000f00 */
.L_x_134:
[----:B-1----:R1:W2:Y:S02]  /*78b0*/  SYNCS.PHASECHK.TRANS64.TRYWAIT P0, [R3+URZ+0xd0], R0 ;  /* 0x0000d000030075a7 */ /* 0x0022a400080011ff */
[----:B--2---:R-:W-:Y:S05]  /*78c0*/  @!P0 NANOSLEEP.SYNCS 0x989680 ;  /* 0x009896800000895d */ /* 0x004fea0003900000 */
[----:B------:R-:W2:Y:S02]  /*78d0*/  @!P0 SYNCS.PHASECHK.TRANS64 P0, [R3+URZ+0xd0], R0 ;  /* 0x0000d000030085a7 */ /* 0x000ea400080010ff */
[----:B--2---:R-:W-:Y:S05]  /*78e0*/  @!P0 BRA `(.L_x_134) ;  /* 0xfffffffc00f08947 */ /* 0x004fea000383ffff */
[----:B------:R-:W-:Y:S05]  /*78f0*/  BRA `(.L_x_135) ;  /* 0xffffffb800a07947 */ /* 0x000fea000383ffff */
.L_x_58:
[----:B------:R-:W-:Y:S07]  /*7900*/  MOV R0, UR11 ;  /* 0x0000000b00007c02 */ /* 0x000fee0008000f00 */
.L_x_136:
[----:B-1----:R1:W2:Y:S02]  /*7910*/  SYNCS.PHASECHK.TRANS64.TRYWAIT P0, [R0+URZ], R3 ;  /* 0x00000003000075a7 */ /* 0x0022a400080011ff */
[----:B--2---:R-:W-:Y:S05]  /*7920*/  @!P0 NANOSLEEP.SYNCS 0x989680 ;  /* 0x009896800000895d */ /* 0x004fea0003900000 */
[----:B------:R-:W2:Y:S02]  /*7930*/  @!P0 SYNCS.PHASECHK.TRANS64 P0, [R0+URZ], R3 ;  /* 0x00000003000085a7 */ /* 0x000ea400080010ff */
[----:B--2---:R-:W-:Y:S05]  /*7940*/  @!P0 BRA `(.L_x_136) ;  /* 0xfffffffc00f08947 */ /* 0x004fea000383ffff */
[----:B------:R-:W-:Y:S05]  /*7950*/  BRA `(.L_x_57) ;  /* 0xffffffb800bc7947 */ /* 0x000fea000383ffff */
.L_x_61:
[----:B------:R-:W-:-:S07]  /*7960*/  MOV R0, UR6 ;  /* 0x0000000600007c02 */ /* 0x000fce0008000f00 */
.L_x_137:
[----:B--2---:R2:W4:Y:S02]  /*7970*/  SYNCS.PHASECHK.TRANS64.TRYWAIT P0, [R0+URZ], R3 ;  /* 0x00000003000075a7 */ /* 0x00452400080011ff */
[----:B----4-:R-:W-:Y:S05]  /*7980*/  @!P0 NANOSLEEP.SYNCS 0x989680 ;  /* 0x009896800000895d */ /* 0x010fea0003900000 */
[----:B------:R-:W4:Y:S02]  /*7990*/  @!P0 SYNCS.PHASECHK.TRANS64 P0, [R0+URZ], R3 ;  /* 0x00000003000085a7 */ /* 0x000f2400080010ff */
[----:B----4-:R-:W-:Y:S05]  /*79a0*/  @!P0 BRA `(.L_x_137) ;  /* 0xfffffffc00f08947 */ /* 0x010fea000383ffff */
[----:B------:R-:W-:Y:S05]  /*79b0*/  BRA `(.L_x_138) ;  /* 0xffffffbc00e87947 */ /* 0x000fea000383ffff */
.L_x_62:
[----:B------:R-:W-:-:S07]  /*79c0*/  MOV R0, UR6 ;  /* 0x0000000600007c02 */ /* 0x000fce0008000f00 */
.L_x_139:
[----:B-1----:R1:W2:Y:S02]  /*79d0*/  SYNCS.PHASECHK.TRANS64.TRYWAIT P0, [R0+URZ], R3 ;  /* 0x00000003000075a7 */ /* 0x0022a400080011ff */
[----:B--2---:R-:W-:Y:S05]  /*79e0*/  @!P0 NANOSLEEP.SYNCS 0x989680 ;  /* 0x009896800000895d */ /* 0x004fea0003900000 */
[----:B------:R-:W2:Y:S02]  /*79f0*/  @!P0 SYNCS.PHASECHK.TRANS64 P0, [R0+URZ], R3 ;  /* 0x00000003000085a7 */ /* 0x000ea400080010ff */
[----:B--2---:R-:W-:Y:S05]  /*7a00*/  @!P0 BRA `(.L_x_139) ;  /* 0xfffffffc00f08947 */ /* 0x004fea000383ffff */
[----:B------:R-:W-:Y:S05]  /*7a10*/  BRA `(.L_x_140) ;  /* 0xffffffbc00f47947 */ /* 0x000fea000383ffff */
.L_x_63:
[----:B------:R-:W-:-:S07]  /*7a20*/  MOV R0, UR6 ;  /* 0x0000000600007c02 */ /* 0x000fce0008000f00 */
.L_x_141:
[----:B-1----:R1:W2:Y:S02]  /*7a30*/  SYNCS.PHASECHK.TRANS64.TRYWAIT P0, [R0+URZ], R3 ;  /* 0x00000003000075a7 */ /* 0x0022a400080011ff */
[----:B--2---:R-:W-:Y:S05]  /*7a40*/  @!P0 NANOSLEEP.SYNCS 0x989680 ;  /* 0x009896800000895d */ /* 0x004fea0003900000 */
[----:B------:R-:W2:Y:S02]  /*7a50*/  @!P0 SYNCS.PHASECHK.TRANS64 P0, [R0+URZ], R3 ;  /* 0x00000003000085a7 */ /* 0x000ea400080010ff */
[----:B--2---:R-:W-:Y:S05]  /*7a60*/  @!P0 BRA `(.L_x_141) ;  /* 0xfffffffc00f08947 */ /* 0x004fea000383ffff */
[----:B------:R-:W-:Y:S05]  /*7a70*/  BRA `(.L_x_142) ;  /* 0xffffffc000007947 */ /* 0x000fea000383ffff */
.L_x_64:
[----:B------:R-:W-:-:S07]  /*7a80*/  MOV R0, UR7 ;  /* 0x0000000700007c02 */ /* 0x000fce0008000f00 */
.L_x_143:
[----:B-1----:R1:W2:Y:S02]  /*7a90*/  SYNCS.PHASECHK.TRANS64.TRYWAIT P0, [R0+URZ], R3 ;  /* 0x00000003000075a7 */ /* 0x0022a400080011ff */
[----:B--2---:R-:W-:Y:S05]  /*7aa0*/  @!P0 NANOSLEEP.SYNCS 0x989680 ;  /* 0x009896800000895d */ /* 0x004fea0003900000 */
[----:B------:R-:W2:Y:S02]  /*7ab0*/  @!P0 SYNCS.PHASECHK.TRANS64 P0, [R0+URZ], R3 ;  /* 0x00000003000085a7 */ /* 0x000ea400080010ff */
[----:B--2---:R-:W-:Y:S05]  /*7ac0*/  @!P0 BRA `(.L_x_143) ;  /* 0xfffffffc00f08947 */ /* 0x004fea000383ffff */
[----:B------:R-:W-:Y:S05]  /*7ad0*/  BRA `(.L_x_144) ;  /* 0xffffffc0000c7947 */ /* 0x000fea000383ffff */
.L_x_69:
[----:B--2---:R2:W3:Y:S02]  /*7ae0*/  SYNCS.PHASECHK.TRANS64.TRYWAIT P0, [R0+URZ+0x90], R3 ;  /* 0x00009003000075a7 */ /* 0x0044e400080011ff */
[----:B---3--:R-:W-:Y:S05]  /*7af0*/  @!P0 NANOSLEEP.SYNCS 0x989680 ;  /* 0x009896800000895d */ /* 0x008fea0003900000 */
[----:B------:R-:W3:Y:S02]  /*7b00*/  @!P0 SYNCS.PHASECHK.TRANS64 P0, [R0+URZ+0x90], R3 ;  /* 0x00009003000085a7 */ /* 0x000ee400080010ff */
[----:B---3--:R-:W-:Y:S05]  /*7b10*/  @!P0 BRA `(.L_x_69) ;  /* 0xfffffffc00f08947 */ /* 0x008fea000383ffff */
[----:B------:R-:W-:Y:S05]  /*7b20*/  BRA `(.L_x_145) ;  /* 0xffffffc400087947 */ /* 0x000fea000383ffff */
.L_x_72:
[----:B------:R-:W-:Y:S07]  /*7b30*/  MOV R0, UR7 ;  /* 0x0000000700007c02 */ /* 0x000fee0008000f00 */
.L_x_146:
[----:B--2---:R2:W3:Y:S02]  /*7b40*/  SYNCS.PHASECHK.TRANS64.TRYWAIT P0, [R0+URZ+0x88], R3 ;  /* 0x00008803000075a7 */ /* 0x0044e400080011ff */
[----:B---3--:R-:W-:Y:S05]  /*7b50*/  @!P0 NANOSLEEP.SYNCS 0x989680 ;  /* 0x009896800000895d */ /* 0x008fea0003900000 */
[----:B------:R-:W3:Y:S02]  /*7b60*/  @!P0 SYNCS.PHASECHK.TRANS64 P0, [R0+URZ+0x88], R3 ;  /* 0x00008803000085a7 */ /* 0x000ee400080010ff */
[----:B---3--:R-:W-:Y:S05]  /*7b70*/  @!P0 BRA `(.L_x_146) ;  /* 0xfffffffc00f08947 */ /* 0x008fea000383ffff */
[----:B------:R-:W-:Y:S05]  /*7b80*/  BRA `(.L_x_71) ;  /* 0xffffffc400e87947 */ /* 0x000fea000383ffff */
.L_x_75:
[----:B------:R-:W-:Y:S07]  /*7b90*/  MOV R0, UR15 ;  /* 0x0000000f00007c02 */ /* 0x000fee0008000f00 */
.L_x_147:
[----:B-1----:R1:W2:Y:S02]  /*7ba0*/  SYNCS.PHASECHK.TRANS64.TRYWAIT P0, [R0+URZ+0x68], R3 ;  /* 0x00006803000075a7 */ /* 0x0022a400080011ff */
[----:B--2---:R-:W-:Y:S05]  /*7bb0*/  @!P0 NANOSLEEP.SYNCS 0x989680 ;  /* 0x009896800000895d */ /* 0x004fea0003900000 */
[----:B------:R-:W2:Y:S02]  /*7bc0*/  @!P0 SYNCS.PHASECHK.TRANS64 P0, [R0+URZ+0x68], R3 ;  /* 0x00006803000085a7 */ /* 0x000ea400080010ff */
[----:B--2---:R-:W-:Y:S05]  /*7bd0*/  @!P0 BRA `(.L_x_147) ;  /* 0xfffffffc00f08947 */ /* 0x004fea000383ffff */
[----:B------:R-:W-:Y:S05]  /*7be0*/  BRA `(.L_x_148) ;  /* 0xffffffc800607947 */ /* 0x000fea000383ffff */
.L_x_76:
[----:B------:R-:W-:Y:S07]  /*7bf0*/  MOV R3, UR13 ;  /* 0x0000000d00037c02 */ /* 0x000fee0008000f00 */
.L_x_149:
[----:B-1----:R1:W2:Y:S02]  /*7c00*/  SYNCS.PHASECHK.TRANS64.TRYWAIT P0, [R3+URZ+0x68], R12 ;  /* 0x0000680c030075a7 */ /* 0x0022a400080011ff */
[----:B--2---:R-:W-:Y:S05]  /*7c10*/  @!P0 NANOSLEEP.SYNCS 0x989680 ;  /* 0x009896800000895d */ /* 0x004fea0003900000 */
[----:B------:R-:W2:Y:S02]  /*7c20*/  @!P0 SYNCS.PHASECHK.TRANS64 P0, [R3+URZ+0x68], R12 ;  /* 0x0000680c030085a7 */ /* 0x000ea400080010ff */
[----:B--2---:R-:W-:Y:S05]  /*7c30*/  @!P0 BRA `(.L_x_149) ;  /* 0xfffffffc00f08947 */ /* 0x004fea000383ffff */
[----:B------:R-:W-:Y:S05]  /*7c40*/  BRA `(.L_x_150) ;  /* 0xffffffcc00007947 */ /* 0x000fea000383ffff */
.L_x_78:
[----:B------:R-:W-:-:S07]  /*7c50*/  MOV R0, UR4 ;  /* 0x0000000400007c02 */ /* 0x000fce0008000f00 */
.L_x_151:
[----:B-1----:R1:W3:Y:S02]  /*7c60*/  SYNCS.PHASECHK.TRANS64.TRYWAIT P0, [R0+URZ], R3 ;  /* 0x00000003000075a7 */ /* 0x0022e400080011ff */
[----:B---3--:R-:W-:Y:S05]  /*7c70*/  @!P0 NANOSLEEP.SYNCS 0x989680 ;  /* 0x009896800000895d */ /* 0x008fea0003900000 */
[----:B------:R-:W3:Y:S02]  /*7c80*/  @!P0 SYNCS.PHASECHK.TRANS64 P0, [R0+URZ], R3 ;  /* 0x00000003000085a7 */ /* 0x000ee400080010ff */
[----:B---3--:R-:W-:Y:S05]  /*7c90*/  @!P0 BRA `(.L_x_151) ;  /* 0xfffffffc00f08947 */ /* 0x008fea000383ffff */
[----:B------:R-:W-:Y:S05]  /*7ca0*/  BRA `(.L_x_152) ;  /* 0xffffffcc008c7947 */ /* 0x000fea000383ffff */
.L_x_79:
[----:B------:R-:W-:-:S07]  /*7cb0*/  MOV R0, UR4 ;  /* 0x0000000400007c02 */ /* 0x000fce0008000f00 */
.L_x_153:
[----:B-1----:R1:W3:Y:S02]  /*7cc0*/  SYNCS.PHASECHK.TRANS64.TRYWAIT P0, [R0+URZ], R3 ;  /* 0x00000003000075a7 */ /* 0x0022e400080011ff */
[----:B---3--:R-:W-:Y:S05]  /*7cd0*/  @!P0 NANOSLEEP.SYNCS 0x989680 ;  /* 0x009896800000895d */ /* 0x008fea0003900000 */
[----:B------:R-:W3:Y:S02]  /*7ce0*/  @!P0 SYNCS.PHASECHK.TRANS64 P0, [R0+URZ], R3 ;  /* 0x00000003000085a7 */ /* 0x000ee400080010ff */
[----:B---3--:R-:W-:Y:S05]  /*7cf0*/  @!P0 BRA `(.L_x_153) ;  /* 0xfffffffc00f08947 */ /* 0x008fea000383ffff */
[----:B------:R-:W-:Y:S05]  /*7d00*/  BRA `(.L_x_154) ;  /* 0xffffffcc00987947 */ /* 0x000fea000383ffff */
.L_x_81:
[----:B--2---:R2:W4:Y:S02]  /*7d10*/  SYNCS.PHASECHK.TRANS64.TRYWAIT P0, [R0+URZ+0x90], R3 ;  /* 0x00009003000075a7 */ /* 0x00452400080011ff */
[----:B----4-:R-:W-:Y:S05]  /*7d20*/  @!P0 NANOSLEEP.SYNCS 0x989680 ;  /* 0x009896800000895d */ /* 0x010fea0003900000 */
[----:B------:R-:W4:Y:S02]  /*7d30*/  @!P0 SYNCS.PHASECHK.TRANS64 P0, [R0+URZ+0x90], R3 ;  /* 0x00009003000085a7 */ /* 0x000f2400080010ff */
[----:B----4-:R-:W-:Y:S05]  /*7d40*/  @!P0 BRA `(.L_x_81) ;  /* 0xfffffffc00f08947 */ /* 0x010fea000383ffff */
[----:B------:R-:W-:Y:S05]  /*7d50*/  BRA `(.L_x_155) ;  /* 0xffffffd0008c7947 */ /* 0x000fea000383ffff */
.L_x_91:
[----:B-1----:R1:W3:Y:S02]  /*7d60*/  SYNCS.PHASECHK.TRANS64.TRYWAIT P1, [R0+URZ+0x50], R5 ;  /* 0x00005005000075a7 */ /* 0x0022e400080211ff */
[----:B---3--:R-:W-:Y:S05]  /*7d70*/  @!P1 NANOSLEEP.SYNCS 0x989680 ;  /* 0x009896800000995d */ /* 0x008fea0003900000 */
[----:B------:R-:W3:Y:S02]  /*7d80*/  @!P1 SYNCS.PHASECHK.TRANS64 P1, [R0+URZ+0x50], R5 ;  /* 0x00005005000095a7 */ /* 0x000ee400080210ff */
[----:B---3--:R-:W-:Y:S05]  /*7d90*/  @!P1 BRA `(.L_x_91) ;  /* 0xfffffffc00f09947 */ /* 0x008fea000383ffff */
[----:B------:R-:W-:Y:S05]  /*7da0*/  BRA `(.L_x_90) ;  /* 0xffffffdc009c7947 */ /* 0x000fea000383ffff */
.L_x_93:
[----:B---3--:R3:W4:Y:S02]  /*7db0*/  SYNCS.PHASECHK.TRANS64.TRYWAIT P0, [R84+URZ+0xb0], R7 ;  /* 0x0000b007540075a7 */ /* 0x00872400080011ff */
[----:B----4-:R-:W-:Y:S05]  /*7dc0*/  @!P0 NANOSLEEP.SYNCS 0x989680 ;  /* 0x009896800000895d */ /* 0x010fea0003900000 */
[----:B------:R-:W4:Y:S02]  /*7dd0*/  @!P0 SYNCS.PHASECHK.TRANS64 P0, [R84+URZ+0xb0], R7 ;  /* 0x0000b007540085a7 */ /* 0x000f2400080010ff */
[----:B----4-:R-:W-:Y:S05]  /*7de0*/  @!P0 BRA `(.L_x_93) ;  /* 0xfffffffc00f08947 */ /* 0x010fea000383ffff */
[----:B------:R-:W-:Y:S05]  /*7df0*/  BRA `(.L_x_92) ;  /* 0xffffffe000147947 */ /* 0x000fea000383ffff */
.L_x_104:
[----:B-1----:R1:W2:Y:S02]  /*7e00*/  SYNCS.PHASECHK.TRANS64.TRYWAIT P0, [R2+URZ+0x50], R5 ;  /* 0x00005005020075a7 */ /* 0x0022a400080011ff */
[----:B--2---:R-:W-:Y:S05]  /*7e10*/  @!P0 NANOSLEEP.SYNCS 0x989680 ;  /* 0x009896800000895d */ /* 0x004fea0003900000 */
[----:B------:R-:W2:Y:S02]  /*7e20*/  @!P0 SYNCS.PHASECHK.TRANS64 P0, [R2+URZ+0x50], R5 ;  /* 0x00005005020085a7 */ /* 0x000ea400080010ff */
[----:B--2---:R-:W-:Y:S05]  /*7e30*/  @!P0 BRA `(.L_x_104) ;  /* 0xfffffffc00f08947 */ /* 0x004fea000383ffff */
[----:B------:R-:W-:Y:S05]  /*7e40*/  BRA `(.L_x_103) ;  /* 0xffffffe8005c7947 */ /* 0x000fea000383ffff */
        .weak           $__internal_0_$__cuda_sm10x_tcgen05_guardrail_trap_col_being_dealloced_not_returned_by_alloc
        .type           $__internal_0_$__cuda_sm10x_tcgen05_guardrail_trap_col_being_dealloced_not_returned_by_alloc,@function
        .size           $__internal_0_$__cuda_sm10x_tcgen05_guardrail_trap_col_being_dealloced_not_returned_by_alloc,($__internal_1_$__cuda_sm10x_tcgen05_guardrail_trap_phase_invalid_during_alloc - $__internal_0_$__cuda_sm10x_tcgen05_guardrail_trap_col_being_dealloced_not_returned_by_alloc)
$__internal_0_$__cuda_sm10x_tcgen05_guardrail_trap_col_being_dealloced_not_returned_by_alloc:
[----:B------:R-:W-:Y:S05]  /*7e50*/  BPT.TRAP 0x1 ;  /* 0x000000040000795c */ /* 0x000fea0000300000 */
[----:B------:R-:W-:-:S04]  /*7e60*/  HFMA2 R3, -RZ, RZ, 0, 0 ;  /* 0x00000000ff037431 */ /* 0x000fc800000001ff */
[----:B------:R-:W-:Y:S05]  /*7e70*/  RET.REL.NODEC R2 `(_ZN7cutlass13device_kernelINS_4gemm6kernel13GemmUniversalIN4cute5tupleIJiiiiEEENS1_10collective13CollectiveMmaINS1_35MainloopSm100TmaUmmaWarpSpecializedILi5ELi2ELi4ENS5_IJNS4_1CILi1EEESB_SB_EEEEENS5_IJNSA_ILi64EEESE_SE_EEENS_10tfloat32_tENS5_IJlSB_lEEESG_SH_NS4_8TiledMMAINS4_8MMA_AtomIJNS4_17SM100_MMA_TF32_SSISG_SG_fLi64ELi64ELNS4_4UMMA5MajorE0ELSM_0ELNSL_7ScaleInE0ELSN_0EEEEEENS4_6LayoutISC_NS5_IJNSA_ILi0EEESR_SR_EEEEENS5_IJNS4_10UnderscoreESU_SU_EEEEENS4_13SM90_TMA_LOADENS4_14ComposedLayoutINS4_7SwizzleILi3ELi4ELi3EEENS4_18smem_ptr_flag_bitsILi32EEENSQ_INS5_IJNSA_ILi8EEENSA_ILi32EEEEEENS5_IJS14_SB_EEEEEEEvNS4_8identityESX_S18_vS19_EENS_8epilogue10collective18CollectiveEpilogueINS1B_23Sm100TmaWarpSpecializedILi3ELi2ELi16ELb1ELb0EEEJSF_NS5_IJNSQ_ISE_SB_EENSQ_IS14_SB_EEEEESG_SH_SG_SH_NS1B_6fusion15FusionCallbacksIS1F_NS1J_17LinearCombinationISG_fSG_fLNS_15FloatRoundStyleE2EEESF_S1I_JEEENS4_5SM1004TMEM4LOAD26SM100_TMEM_LOAD_16dp128b8xESX_S18_NS4_17SM75_U32x4_LDSM_NENS4_14SM90_TMA_STOREES18_NS4_17SM90_U32x4_STSM_NENS4_39AutoVectorizingCopyWithAssumedAlignmentILi128EEEEEEvvEEEEvNT_6ParamsE) ;  /* 0xffffff8002607950 */ /* 0x000fea0003c3ffff */
        .weak           $__internal_1_$__cuda_sm10x_tcgen05_guardrail_trap_phase_invalid_during_alloc
        .type           $__internal_1_$__cuda_sm10x_tcgen05_guardrail_trap_phase_invalid_during_alloc,@function
        .size           $__internal_1_$__cuda_sm10x_tcgen05_guardrail_trap_phase_invalid_during_alloc,($__internal_2_$__cuda_sm10x_tcgen05_guardrail_trap_unallocated_columns_being_dealloced - $__internal_1_$__cuda_sm10x_tcgen05_guardrail_trap_phase_invalid_during_alloc)
$__internal_1_$__cuda_sm10x_tcgen05_guardrail_trap_phase_invalid_during_alloc:
[----:B------:R-:W-:Y:S05]  /*7e80*/  BPT.TRAP 0x1 ;  /* 0x000000040000795c */ /* 0x000fea0000300000 */
[----:B------:R-:W-:-:S04]  /*7e90*/  MOV R3, 0x0 ;  /* 0x0000000000037802 */ /* 0x000fc80000000f00 */
[----:B------:R-:W-:Y:S05]  /*7ea0*/  RET.REL.NODEC R2 `(_ZN7cutlass13device_kernelINS_4gemm6kernel13GemmUniversalIN4cute5tupleIJiiiiEEENS1_10collective13CollectiveMmaINS1_35MainloopSm100TmaUmmaWarpSpecializedILi5ELi2ELi4ENS5_IJNS4_1CILi1EEESB_SB_EEEEENS5_IJNSA_ILi64EEESE_SE_EEENS_10tfloat32_tENS5_IJlSB_lEEESG_SH_NS4_8TiledMMAINS4_8MMA_AtomIJNS4_17SM100_MMA_TF32_SSISG_SG_fLi64ELi64ELNS4_4UMMA5MajorE0ELSM_0ELNSL_7ScaleInE0ELSN_0EEEEEENS4_6LayoutISC_NS5_IJNSA_ILi0EEESR_SR_EEEEENS5_IJNS4_10UnderscoreESU_SU_EEEEENS4_13SM90_TMA_LOADENS4_14ComposedLayoutINS4_7SwizzleILi3ELi4ELi3EEENS4_18smem_ptr_flag_bitsILi32EEENSQ_INS5_IJNSA_ILi8EEENSA_ILi32EEEEEENS5_IJS14_SB_EEEEEEEvNS4_8identityESX_S18_vS19_EENS_8epilogue10collective18CollectiveEpilogueINS1B_23Sm100TmaWarpSpecializedILi3ELi2ELi16ELb1ELb0EEEJSF_NS5_IJNSQ_ISE_SB_EENSQ_IS14_SB_EEEEESG_SH_SG_SH_NS1B_6fusion15FusionCallbacksIS1F_NS1J_17LinearCombinationISG_fSG_fLNS_15FloatRoundStyleE2EEESF_S1I_JEEENS4_5SM1004TMEM4LOAD26SM100_TMEM_LOAD_16dp128b8xESX_S18_NS4_17SM75_U32x4_LDSM_NENS4_14SM90_TMA_STOREES18_NS4_17SM90_U32x4_STSM_NENS4_39AutoVectorizingCopyWithAssumedAlignmentILi128EEEEEEvvEEEEvNT_6ParamsE) ;  /* 0xffffff8002547950 */ /* 0x000fea0003c3ffff */
        .weak           $__internal_2_$__cuda_sm10x_tcgen05_guardrail_trap_unallocated_columns_being_dealloced
        .type           $__internal_2_$__cuda_sm10x_tcgen05_guardrail_trap_unallocated_columns_being_dealloced,@function
        .size           $__internal_2_$__cuda_sm10x_tcgen05_guardrail_trap_unallocated_columns_being_dealloced,(.L_x_157 - $__internal_2_$__cuda_sm10x_tcgen05_guardrail_trap_unallocated_columns_being_dealloced)
$__internal_2_$__cuda_sm10x_tcgen05_guardrail_trap_unallocated_columns_being_dealloced:
[----:B------:R-:W-:Y:S05]  /*7eb0*/  BPT.TRAP 0x1 ;  /* 0x000000040000795c */ /* 0x000fea0000300000 */
[----:B------:R-:W-:-:S04]  /*7ec0*/  HFMA2 R3, -RZ, RZ, 0, 0 ;  /* 0x00000000ff037431 */ /* 0x000fc800000001ff */
[----:B------:R-:W-:Y:S05]  /*7ed0*/  RET.REL.NODEC R2 `(_ZN7cutlass13device_kernelINS_4gemm6kernel13GemmUniversalIN4cute5tupleIJiiiiEEENS1_10collective13CollectiveMmaINS1_35MainloopSm100TmaUmmaWarpSpecializedILi5ELi2ELi4ENS5_IJNS4_1CILi1EEESB_SB_EEEEENS5_IJNSA_ILi64EEESE_SE_EEENS_10tfloat32_tENS5_IJlSB_lEEESG_SH_NS4_8TiledMMAINS4_8MMA_AtomIJNS4_17SM100_MMA_TF32_SSISG_SG_fLi64ELi64ELNS4_4UMMA5MajorE0ELSM_0ELNSL_7ScaleInE0ELSN_0EEEEEENS4_6LayoutISC_NS5_IJNSA_ILi0EEESR_SR_EEEEENS5_IJNS4_10UnderscoreESU_SU_EEEEENS4_13SM90_TMA_LOADENS4_14ComposedLayoutINS4_7SwizzleILi3ELi4ELi3EEENS4_18smem_ptr_flag_bitsILi32EEENSQ_INS5_IJNSA_ILi8EEENSA_ILi32EEEEEENS5_IJS14_SB_EEEEEEEvNS4_8identityESX_S18_vS19_EENS_8epilogue10collective18CollectiveEpilogueINS1B_23Sm100TmaWarpSpecializedILi3ELi2ELi16ELb1ELb0EEEJSF_NS5_IJNSQ_ISE_SB_EENSQ_IS14_SB_EEEEESG_SH_SG_SH_NS1B_6fusion15FusionCallbacksIS1F_NS1J_17LinearCombinationISG_fSG_fLNS_15FloatRoundStyleE2EEESF_S1I_JEEENS4_5SM1004TMEM4LOAD26SM100_TMEM_LOAD_16dp128b8xESX_S18_NS4_17SM75_U32x4_LDSM_NENS4_14SM90_TMA_STOREES18_NS4_17SM90_U32x4_STSM_NENS4_39AutoVectorizingCopyWithAssumedAlignmentILi128EEEEEEvvEEEEvNT_6ParamsE) ;  /* 0xffffff8002487950 */ /* 0x000fea0003c3ffff */
.L_x_156:
[----:B------:R-:W-:-:S00]  /*7ee0*/  BRA `(.L_x_156) ;  /* 0xfffffffc00fc7947 */ /* 0x000fc0000383ffff */
[----:B------:R-:W-:-:S00]  /*7ef0*/  NOP ;  /* 0x0000000000007918 */ /* 0x000fc00000000000 */
        /* <DEDUP_REMOVED lines=8> */
.L_x_157:


//--------------------- .nv.global.init           --------------------------
	.section	.nv.global.init,"aw",@progbits
.nv.global.init:
	.type		$str$27,@object
	.size		$str$27,($str$28 - $str$27)
$str$27:
        /*0000*/ 	.byte	0x28, 0x61, 0x64, 0x64, 0x72, 0x65, 0x73, 0x73, 0x20, 0x26, 0x20, 0x6d, 0x61, 0x73, 0x6b, 0x29
        /*0010*/ 	.byte	0x20, 0x3d, 0x3d, 0x20, 0x30, 0x00
	.type		$str$28,@object
	.size		$str$28,($str$26 - $str$28)
$str$28:
        /*0016*/ 	.byte	0x2f, 0x74, 0x6d, 0x70, 0x2f, 0x63, 0x75, 0x74, 0x6c, 0x61, 0x73, 0x73, 0x5f, 0x73, 0x77, 0x65
        /*0026*/ 	.byte	0x65, 0x70, 0x5f, 0x73, 0x72, 0x63, 0x2f, 0x69, 0x6e, 0x63, 0x6c, 0x75, 0x64, 0x65, 0x2f, 0x63
        /*0036*/ 	.byte	0x75, 0x74, 0x65, 0x2f, 0x70, 0x6f, 0x69, 0x6e, 0x74, 0x65, 0x72, 0x5f, 0x66, 0x6c, 0x61, 0x67
        /*0046*/ 	.byte	0x67, 0x65, 0x64, 0x2e, 0x68, 0x70, 0x70, 0x00
	.type		$str$26,@object
	.size		$str$26,($str$25 - $str$26)
$str$26:
        /*004e*/ 	.byte	0x2f, 0x74, 0x6d, 0x70, 0x2f, 0x63, 0x75, 0x74, 0x6c, 0x61, 0x73, 0x73, 0x5f, 0x73, 0x77, 0x65
        /*005e*/ 	.byte	0x65, 0x70, 0x5f, 0x73, 0x72, 0x63, 0x2f, 0x69, 0x6e, 0x63, 0x6c, 0x75, 0x64, 0x65, 0x2f, 0x63
        /*006e*/ 	.byte	0x75, 0x74, 0x65, 0x2f, 0x61, 0x74, 0x6f, 0x6d, 0x2f, 0x63, 0x6f, 0x70, 0x79, 0x5f, 0x74, 0x72
        /*007e*/ 	.byte	0x61, 0x69, 0x74, 0x73, 0x5f, 0x73, 0x6d, 0x31, 0x30, 0x30, 0x2e, 0x68, 0x70, 0x70, 0x00
	.type		$str$25,@object
	.size		$str$25,(__unnamed_1 - $str$25)
$str$25:
        /*008d*/ 	.byte	0x28, 0x28, 0x75, 0x69, 0x6e, 0x74, 0x33, 0x32, 0x5f, 0x74, 0x28, 0x74, 0x68, 0x72, 0x65, 0x61
        /*009d*/ 	.byte	0x64, 0x49, 0x64, 0x78, 0x2e, 0x78, 0x29, 0x20, 0x2f, 0x20, 0x33, 0x32, 0x29, 0x20, 0x25, 0x20
        /*00ad*/ 	.byte	0x34, 0x29, 0x20, 0x3d, 0x3d, 0x20, 0x28, 0x28, 0x28, 0x74, 0x6d, 0x65, 0x6d, 0x5f, 0x61, 0x64
        /*00bd*/ 	.byte	0x64, 0x72, 0x20, 0x3e, 0x3e, 0x20, 0x31, 0x36, 0x29, 0x20, 0x2f, 0x20, 0x33, 0x32, 0x29, 0x20
        /*00cd*/ 	.byte	0x25, 0x20, 0x34, 0x29, 0x00
	.type		__unnamed_1,@object
	.size		__unnamed_1,(__unnamed_2 - __unnamed_1)
__unnamed_1:
        /*00d2*/ 	.byte	0x61, 0x75, 0x74, 0x6f, 0x20, 0x63, 0x75, 0x74, 0x65, 0x3a, 0x3a, 0x61, 0x73, 0x5f, 0x70, 0x6f
        /* <DEDUP_REMOVED lines=24> */
        /*0262*/ 	.byte	0x30, 0x34, 0x38, 0x3e, 0x3e, 0x3e, 0x3e, 0x5d, 0x00
	.type		__unnamed_2,@object
	.size		__unnamed_2,(.L_2 - __unnamed_2)
__unnamed_2:
        /* <DEDUP_REMOVED lines=45> */
        /*053b*/ 	.byte	0x3e, 0x3e, 0x3e, 0x5d, 0x00
.L_2:


//--------------------- .nv.shared._ZN7cutlass13device_kernelINS_4gemm6kernel13GemmUniversalIN4cute5tupleIJiiiiEEENS1_10collective13CollectiveMmaINS1_35MainloopSm100TmaUmmaWarpSpecializedILi5ELi2ELi4ENS5_IJNS4_1CILi1EEESB_SB_EEEEENS5_IJNSA_ILi64EEESE_SE_EEENS_10tfloat32_tENS5_IJlSB_lEEESG_SH_NS4_8TiledMMAINS4_8MMA_AtomIJNS4_17SM100_MMA_TF32_SSISG_SG_fLi64ELi64ELNS4_4UMMA5MajorE0ELSM_0ELNSL_7ScaleInE0ELSN_0EEEEEENS4_6LayoutISC_NS5_IJNSA_ILi0EEESR_SR_EEEEENS5_IJNS4_10UnderscoreESU_SU_EEEEENS4_13SM90_TMA_LOADENS4_14ComposedLayoutINS4_7SwizzleILi3ELi4ELi3EEENS4_18smem_ptr_flag_bitsILi32EEENSQ_INS5_IJNSA_ILi8EEENSA_ILi32EEEEEENS5_IJS14_SB_EEEEEEEvNS4_8identityESX_S18_vS19_EENS_8epilogue10collective18CollectiveEpilogueINS1B_23Sm100TmaWarpSpecializedILi3ELi2ELi16ELb1ELb0EEEJSF_NS5_IJNSQ_ISE_SB_EENSQ_IS14_SB_EEEEESG_SH_SG_SH_NS1B_6fusion15FusionCallbacksIS1F_NS1J_17LinearCombinationISG_fSG_fLNS_15FloatRoundStyleE2EEESF_S1I_JEEENS4_5SM1004TMEM4LOAD26SM100_TMEM_LOAD_16dp128b8xESX_S18_NS4_17SM75_U32x4_LDSM_NENS4_14SM90_TMA_STOREES18_NS4_17SM90_U32x4_STSM_NENS4_39AutoVectorizingCopyWithAssumedAlignmentILi128EEEEEEvvEEEEvNT_6ParamsE --------------------------
	.section	.nv.shared._ZN7cutlass13device_kernelINS_4gemm6kernel13GemmUniversalIN4cute5tupleIJiiiiEEENS1_10collective13CollectiveMmaINS1_35MainloopSm100TmaUmmaWarpSpecializedILi5ELi2ELi4ENS5_IJNS4_1CILi1EEESB_SB_EEEEENS5_IJNSA_ILi64EEESE_SE_EEENS_10tfloat32_tENS5_IJlSB_lEEESG_SH_NS4_8TiledMMAINS4_8MMA_AtomIJNS4_17SM100_MMA_TF32_SSISG_SG_fLi64ELi64ELNS4_4UMMA5MajorE0ELSM_0ELNSL_7ScaleInE0ELSN_0EEEEEENS4_6LayoutISC_NS5_IJNSA_ILi0EEESR_SR_EEEEENS5_IJNS4_10UnderscoreESU_SU_EEEEENS4_13SM90_TMA_LOADENS4_14ComposedLayoutINS4_7SwizzleILi3ELi4ELi3EEENS4_18smem_ptr_flag_bitsILi32EEENSQ_INS5_IJNSA_ILi8EEENSA_ILi32EEEEEENS5_IJS14_SB_EEEEEEEvNS4_8identityESX_S18_vS19_EENS_8epilogue10collective18CollectiveEpilogueINS1B_23Sm100TmaWarpSpecializedILi3ELi2ELi16ELb1ELb0EEEJSF_NS5_IJNSQ_ISE_SB_EENSQ_IS14_SB_EEEEESG_SH_SG_SH_NS1B_6fusion15FusionCallbacksIS1F_NS1J_17LinearCombinationISG_fSG_fLNS_15FloatRoundStyleE2EEESF_S1I_JEEENS4_5SM1004TMEM4LOAD26SM100_TMEM_LOAD_16dp128b8xESX_S18_NS4_17SM75_U32x4_LDSM_NENS4_14SM90_TMA_STOREES18_NS4_17SM90_U32x4_STSM_NENS4_39AutoVectorizingCopyWithAssumedAlignmentILi128EEEEEEvvEEEEvNT_6ParamsE,"aw",@nobits
	.sectionflags	@""
	.align	16
	.zero		1024


//--------------------- .nv.shared.reserved.0     --------------------------
	.section	.nv.shared.reserved.0,"aw",@nobits
	.weak		__nv_reservedSMEM_offset_0_alias
	.size		__nv_reservedSMEM_offset_0_alias, 0, 64
	.other		__nv_reservedSMEM_offset_0_alias,@"STO_CUDA_RESERVED_SHARED STV_DEFAULT"
__nv_reservedSMEM_offset_0_alias:
	.zero		0
.nv.shared.reserved.0:
	.zero		64
	.weak		__nv_reservedSMEM_tcgen05_partition
	.type		__nv_reservedSMEM_tcgen05_partition,@object
	.size		__nv_reservedSMEM_tcgen05_partition,(.L_0 - __nv_reservedSMEM_tcgen05_partition)
__nv_reservedSMEM_tcgen05_partition:
	.zero		32
.L_0:


//--------------------- .nv.global                --------------------------
	.section	.nv.global,"aw",@nobits
.nv.global:
	.type		_ZN40_INTERNAL_73ec4ba8_4_k_cu_d77f554b_105784cute1_E,@object
	.size		_ZN40_INTERNAL_73ec4ba8_4_k_cu_d77f554b_105784cute1_E,(_ZN40_INTERNAL_73ec4ba8_4_k_cu_d77f554b_105784cuda3std3__45__cpo6cbeginE - _ZN40_INTERNAL_73ec4ba8_4_k_cu_d77f554b_105784cute1_E)
_ZN40_INTERNAL_73ec4ba8_4_k_cu_d77f554b_105784cute1_E:
	.zero		1
	.type		_ZN40_INTERNAL_73ec4ba8_4_k_cu_d77f554b_105784cuda3std3__45__cpo6cbeginE,@object
	.size		_ZN40_INTERNAL_73ec4ba8_4_k_cu_d77f554b_105784cuda3std3__45__cpo6cbeginE,(_ZN40_INTERNAL_73ec4ba8_4_k_cu_d77f554b_105784cuda3std3__48in_placeE - _ZN40_INTERNAL_73ec4ba8_4_k_cu_d77f554b_105784cuda3std3__45__cpo6cbeginE)
_ZN40_INTERNAL_73ec4ba8_4_k_cu_d77f554b_105784cuda3std3__45__cpo6cbeginE:
	.zero		1
	.type		_ZN40_INTERNAL_73ec4ba8_4_k_cu_d77f554b_105784cuda3std3__48in_placeE,@object
	.size		_ZN40_INTERNAL_73ec4ba8_4_k_cu_d77f554b_105784cuda3std3__48in_placeE,(_ZN40_INTERNAL_73ec4ba8_4_k_cu_d77f554b_105784cuda3std6ranges3__45__cpo9iter_moveE - _ZN40_INTERNAL_73ec4ba8_4_k_cu_d77f554b_105784cuda3std3__48in_placeE)
_ZN40_INTERNAL_73ec4ba8_4_k_cu_d77f554b_105784cuda3std3__48in_placeE:
	.zero		1
	.type		_ZN40_INTERNAL_73ec4ba8_4_k_cu_d77f554b_105784cuda3std6ranges3__45__cpo9iter_moveE,@object
	.size		_ZN40_INTERNAL_73ec4ba8_4_k_cu_d77f554b_105784cuda3std6ranges3__45__cpo9iter_moveE,(_ZN40_INTERNAL_73ec4ba8_4_k_cu_d77f554b_105784cuda3std3__45__cpo5beginE - _ZN40_INTERNAL_73ec4ba8_4_k_cu_d77f554b_105784cuda3std6ranges3__45__cpo9iter_moveE)
_ZN40_INTERNAL_73ec4ba8_4_k_cu_d77f554b_105784cuda3std6ranges3__45__cpo9iter_moveE:
	.zero		1
	.type		_ZN40_INTERNAL_73ec4ba8_4_k_cu_d77f554b_105784cuda3std3__45__cpo5beginE,@object
	.size		_ZN40_INTERNAL_73ec4ba8_4_k_cu_d77f554b_105784cuda3std3__45__cpo5beginE,(_ZN40_INTERNAL_73ec4ba8_4_k_cu_d77f554b_105784cuda3std3__442_GLOBAL__N__73ec4ba8_4_k_cu_d77f554b_105786ignoreE - _ZN40_INTERNAL_73ec4ba8_4_k_cu_d77f554b_105784cuda3std3__45__cpo5beginE)
_ZN40_INTERNAL_73ec4ba8_4_k_cu_d77f554b_105784cuda3std3__45__cpo5beginE:
	.zero		1
	.type		_ZN40_INTERNAL_73ec4ba8_4_k_cu_d77f554b_105784cuda3std3__442_GLOBAL__N__73ec4ba8_4_k_cu_d77f554b_105786ignoreE,@object
	.size		_ZN40_INTERNAL_73ec4ba8_4_k_cu_d77f554b_105784cuda3std3__442_GLOBAL__N__73ec4ba8_4_k_cu_d77f554b_105786ignoreE,(_ZN40_INTERNAL_73ec4ba8_4_k_cu_d77f554b_105784cute7productE - _ZN40_INTERNAL_73ec4ba8_4_k_cu_d77f554b_105784cuda3std3__442_GLOBAL__N__73ec4ba8_4_k_cu_d77f554b_105786ignoreE)
_ZN40_INTERNAL_73ec4ba8_4_k_cu_d77f554b_105784cuda3std3__442_GLOBAL__N__73ec4ba8_4_k_cu_d77f554b_105786ignoreE:
	.zero		1
	.type		_ZN40_INTERNAL_73ec4ba8_4_k_cu_d77f554b_105784cute7productE,@object
	.size		_ZN40_INTERNAL_73ec4ba8_4_k_cu_d77f554b_105784cute7productE,(_ZN40_INTERNAL_73ec4ba8_4_k_cu_d77f554b_105784cuda3std3__45__cpo3endE - _ZN40_INTERNAL_73ec4ba8_4_k_cu_d77f554b_105784cute7productE)
_ZN40_INTERNAL_73ec4ba8_4_k_cu_d77f554b_105784cute7productE:
	.zero		1
	.type		_ZN40_INTERNAL_73ec4ba8_4_k_cu_d77f554b_105784cuda3std3__45__cpo3endE,@object
	.size		_ZN40_INTERNAL_73ec4ba8_4_k_cu_d77f554b_105784cuda3std3__45__cpo3endE,(_ZN40_INTERNAL_73ec4ba8_4_k_cu_d77f554b_105784cuda3std3__419piecewise_constructE - _ZN40_INTERNAL_73ec4ba8_4_k_cu_d77f554b_105784cuda3std3__45__cpo3endE)
_ZN40_INTERNAL_73ec4ba8_4_k_cu_d77f554b_105784cuda3std3__45__cpo3endE:
	.zero		1
	.type		_ZN40_INTERNAL_73ec4ba8_4_k_cu_d77f554b_105784cuda3std3__419piecewise_constructE,@object
	.size		_ZN40_INTERNAL_73ec4ba8_4_k_cu_d77f554b_105784cuda3std3__419piecewise_constructE,(_ZN40_INTERNAL_73ec4ba8_4_k_cu_d77f554b_105784cuda3std3__45__cpo4cendE - _ZN40_INTERNAL_73ec4ba8_4_k_cu_d77f554b_105784cuda3std3__419piecewise_constructE)
_ZN40_INTERNAL_73ec4ba8_4_k_cu_d77f554b_105784cuda3std3__419piecewise_constructE:
	.zero		1
	.type		_ZN40_INTERNAL_73ec4ba8_4_k_cu_d77f554b_105784cuda3std3__45__cpo4cendE,@object
	.size		_ZN40_INTERNAL_73ec4ba8_4_k_cu_d77f554b_105784cuda3std3__45__cpo4cendE,(_ZN40_INTERNAL_73ec4ba8_4_k_cu_d77f554b_105784cuda3std6ranges3__45__cpo4swapE - _ZN40_INTERNAL_73ec4ba8_4_k_cu_d77f554b_105784cuda3std3__45__cpo4cendE)
_ZN40_INTERNAL_73ec4ba8_4_k_cu_d77f554b_105784cuda3std3__45__cpo4cendE:
	.zero		1
	.type		_ZN40_INTERNAL_73ec4ba8_4_k_cu_d77f554b_105784cuda3std6ranges3__45__cpo4swapE,@object
	.size		_ZN40_INTERNAL_73ec4ba8_4_k_cu_d77f554b_105784cuda3std6ranges3__45__cpo4swapE,(.L_10 - _ZN40_INTERNAL_73ec4ba8_4_k_cu_d77f554b_105784cuda3std6ranges3__45__cpo4swapE)
_ZN40_INTERNAL_73ec4ba8_4_k_cu_d77f554b_105784cuda3std6ranges3__45__cpo4swapE:
	.zero		1
.L_10:


//--------------------- .nv.constant0._ZN7cutlass13device_kernelINS_4gemm6kernel13GemmUniversalIN4cute5tupleIJiiiiEEENS1_10collective13CollectiveMmaINS1_35MainloopSm100TmaUmmaWarpSpecializedILi5ELi2ELi4ENS5_IJNS4_1CILi1EEESB_SB_EEEEENS5_IJNSA_ILi64EEESE_SE_EEENS_10tfloat32_tENS5_IJlSB_lEEESG_SH_NS4_8TiledMMAINS4_8MMA_AtomIJNS4_17SM100_MMA_TF32_SSISG_SG_fLi64ELi64ELNS4_4UMMA5MajorE0ELSM_0ELNSL_7ScaleInE0ELSN_0EEEEEENS4_6LayoutISC_NS5_IJNSA_ILi0EEESR_SR_EEEEENS5_IJNS4_10UnderscoreESU_SU_EEEEENS4_13SM90_TMA_LOADENS4_14ComposedLayoutINS4_7SwizzleILi3ELi4ELi3EEENS4_18smem_ptr_flag_bitsILi32EEENSQ_INS5_IJNSA_ILi8EEENSA_ILi32EEEEEENS5_IJS14_SB_EEEEEEEvNS4_8identityESX_S18_vS19_EENS_8epilogue10collective18CollectiveEpilogueINS1B_23Sm100TmaWarpSpecializedILi3ELi2ELi16ELb1ELb0EEEJSF_NS5_IJNSQ_ISE_SB_EENSQ_IS14_SB_EEEEESG_SH_SG_SH_NS1B_6fusion15FusionCallbacksIS1F_NS1J_17LinearCombinationISG_fSG_fLNS_15FloatRoundStyleE2EEESF_S1I_JEEENS4_5SM1004TMEM4LOAD26SM100_TMEM_LOAD_16dp128b8xESX_S18_NS4_17SM75_U32x4_LDSM_NENS4_14SM90_TMA_STOREES18_NS4_17SM90_U32x4_STSM_NENS4_39AutoVectorizingCopyWithAssumedAlignmentILi128EEEEEEvvEEEEvNT_6ParamsE --------------------------
	.section	.nv.constant0._ZN7cutlass13device_kernelINS_4gemm6kernel13GemmUniversalIN4cute5tupleIJiiiiEEENS1_10collective13CollectiveMmaINS1_35MainloopSm100TmaUmmaWarpSpecializedILi5ELi2ELi4ENS5_IJNS4_1CILi1EEESB_SB_EEEEENS5_IJNSA_ILi64EEESE_SE_EEENS_10tfloat32_tENS5_IJlSB_lEEESG_SH_NS4_8TiledMMAINS4_8MMA_AtomIJNS4_17SM100_MMA_TF32_SSISG_SG_fLi64ELi64ELNS4_4UMMA5MajorE0ELSM_0ELNSL_7ScaleInE0ELSN_0EEEEEENS4_6LayoutISC_NS5_IJNSA_ILi0EEESR_SR_EEEEENS5_IJNS4_10UnderscoreESU_SU_EEEEENS4_13SM90_TMA_LOADENS4_14ComposedLayoutINS4_7SwizzleILi3ELi4ELi3EEENS4_18smem_ptr_flag_bitsILi32EEENSQ_INS5_IJNSA_ILi8EEENSA_ILi32EEEEEENS5_IJS14_SB_EEEEEEEvNS4_8identityESX_S18_vS19_EENS_8epilogue10collective18CollectiveEpilogueINS1B_23Sm100TmaWarpSpecializedILi3ELi2ELi16ELb1ELb0EEEJSF_NS5_IJNSQ_ISE_SB_EENSQ_IS14_SB_EEEEESG_SH_SG_SH_NS1B_6fusion15FusionCallbacksIS1F_NS1J_17LinearCombinationISG_fSG_fLNS_15FloatRoundStyleE2EEESF_S1I_JEEENS4_5SM1004TMEM4LOAD26SM100_TMEM_LOAD_16dp128b8xESX_S18_NS4_17SM75_U32x4_LDSM_NENS4_14SM90_TMA_STOREES18_NS4_17SM90_U32x4_STSM_NENS4_39AutoVectorizingCopyWithAssumedAlignmentILi128EEEEEEvvEEEEvNT_6ParamsE,"a",@progbits
	.sectionflags	@""
	.align	4
.nv.constant0._ZN7cutlass13device_kernelINS_4gemm6kernel13GemmUniversalIN4cute5tupleIJiiiiEEENS1_10collective13CollectiveMmaINS1_35MainloopSm100TmaUmmaWarpSpecializedILi5ELi2ELi4ENS5_IJNS4_1CILi1EEESB_SB_EEEEENS5_IJNSA_ILi64EEESE_SE_EEENS_10tfloat32_tENS5_IJlSB_lEEESG_SH_NS4_8TiledMMAINS4_8MMA_AtomIJNS4_17SM100_MMA_TF32_SSISG_SG_fLi64ELi64ELNS4_4UMMA5MajorE0ELSM_0ELNSL_7ScaleInE0ELSN_0EEEEEENS4_6LayoutISC_NS5_IJNSA_ILi0EEESR_SR_EEEEENS5_IJNS4_10UnderscoreESU_SU_EEEEENS4_13SM90_TMA_LOADENS4_14ComposedLayoutINS4_7SwizzleILi3ELi4ELi3EEENS4_18smem_ptr_flag_bitsILi32EEENSQ_INS5_IJNSA_ILi8EEENSA_ILi32EEEEEENS5_IJS14_SB_EEEEEEEvNS4_8identityESX_S18_vS19_EENS_8epilogue10collective18CollectiveEpilogueINS1B_23Sm100TmaWarpSpecializedILi3ELi2ELi16ELb1ELb0EEEJSF_NS5_IJNSQ_ISE_SB_EENSQ_IS14_SB_EEEEESG_SH_SG_SH_NS1B_6fusion15FusionCallbacksIS1F_NS1J_17LinearCombinationISG_fSG_fLNS_15FloatRoundStyleE2EEESF_S1I_JEEENS4_5SM1004TMEM4LOAD26SM100_TMEM_LOAD_16dp128b8xESX_S18_NS4_17SM75_U32x4_LDSM_NENS4_14SM90_TMA_STOREES18_NS4_17SM90_U32x4_STSM_NENS4_39AutoVectorizingCopyWithAssumedAlignmentILi128EEEEEEvvEEEEvNT_6ParamsE:
	.zero		2944


//--------------------- SYMBOLS --------------------------

	.type		.nv.reservedSmem.offset0,@object
	.size		.nv.reservedSmem.offset0,0x4
	.type		.nv.reservedSmem.cap,@object
	.size		.nv.reservedSmem.cap,0x4
	.type		__assertfail,@function
